def attn_fwd(
    Q,
    K,
    V,
    Out,
    Lse,
    sm_scale,
    stride_qz,
    stride_qh,
    stride_qm,
    stride_qk,
    stride_kz,
    stride_kh,
    stride_kn,
    stride_kk,
    stride_vz,
    stride_vh,
    stride_vn,
    stride_vk,
    stride_oz,
    stride_oh,
    stride_om,
    stride_ok,
    seqlen_q,
    seqlen_k,
    BLOCK_M: tl.constexpr,
    BLOCK_N: tl.constexpr,
    HEAD_DIM: tl.constexpr,
    CAUSAL: tl.constexpr,
):
    start_m = tl.program_id(0)
    off_hz = tl.program_id(1)
    q_off = off_hz * stride_qh
    k_off = off_hz * stride_kh
    v_off = off_hz * stride_vh
    offs_m = start_m * BLOCK_M + tl.arange(0, BLOCK_M)
    offs_d = tl.arange(0, HEAD_DIM)
    offs_n = tl.arange(0, BLOCK_N)
    q_ptrs = Q + q_off + offs_m[:, None] * stride_qm + offs_d[None, :] * stride_qk
    k_ptrs = K + k_off + offs_d[:, None] * stride_kk + offs_n[None, :] * stride_kn
    v_ptrs = V + v_off + offs_n[:, None] * stride_vn + offs_d[None, :] * stride_vk
    m_i = tl.full([BLOCK_M], float("-inf"), dtype=tl.float32)
    l_i = tl.zeros([BLOCK_M], dtype=tl.float32) + 1.0
    acc = tl.zeros([BLOCK_M, HEAD_DIM], dtype=tl.float32)
    q = tl.load(q_ptrs)
    acc, l_i, m_i = _attn_fwd_inner(
        acc,
        l_i,
        m_i,
        q,
        k_ptrs,
        v_ptrs,
        sm_scale,
        stride_kn,
        stride_vn,
        start_m,
        seqlen_k,
        BLOCK_M,
        BLOCK_N,
        HEAD_DIM,
        CAUSAL,
    )
    acc = acc / l_i[:, None]
    lse = m_i + tl.math.log2(l_i) / 1.4426950408889634
    o_ptrs = (
        Out
        + off_hz * stride_oh
        + offs_m[:, None] * stride_om
        + offs_d[None, :] * stride_ok
    )
    tl.store(o_ptrs, acc.to(Out.dtype.element_ty))
    tl.store(Lse + off_hz * seqlen_q + offs_m, lse)

# config = {"BLOCK_M": 32, "BLOCK_N": 128, "HEAD_DIM": 32, "arch": "sm_90", "causal": true, "dtype": "bf16", "num_stages": 2, "num_warps": 4}
# arch = sm_90


// ===== COMPILED SASS (sm_90a) =====

	.target	sm_90a

	.elftype	@"ET_EXEC"


//--------------------- .note.nv.tkinfo           --------------------------
	.section	.note.nv.tkinfo,"",@"SHT_NOTE"
	.sectionflags	@"SHF_NOTE_NV_TKINFO"
	.tkinfo
        /*0018*/ 	.word	0x00000002
        /*0030*/ 	.string	""
        /*0030*/ 	.string	"ptxas"
        /*0030*/ 	.string	"Cuda compilation tools, release 13.0, V13.0.88"
        /*0030*/ 	.string	"Build cuda_13.0.r13.0/compiler.36424714_0"
        /*0030*/ 	.string	"-v  -suppress-debug-info  -lineinfo  -arch sm_90a "



//--------------------- .note.nv.cuinfo           --------------------------
	.section	.note.nv.cuinfo,"",@"SHT_NOTE"
	.sectionflags	@"SHF_NOTE_NV_CUINFO"
        /*0018*/ 	.short	0x0002
        /*001a*/ 	.short	0x005a
        /*001c*/ 	.short	0x0082
	.zero		2


//--------------------- .nv.info                  --------------------------
	.section	.nv.info,"",@"SHT_CUDA_INFO"
	.align	4


	//----- nvinfo : EIATTR_REGCOUNT
	.align		4
        /*0000*/ 	.byte	0x04, 0x2f
        /*0002*/ 	.short	(.L_2 - .L_1)
	.align		4
.L_1:
        /*0004*/ 	.word	index@(attn_fwd)
        /*0008*/ 	.word	0x000000ff


	//----- nvinfo : EIATTR_FRAME_SIZE
	.align		4
.L_2:
        /*000c*/ 	.byte	0x04, 0x11
        /*000e*/ 	.short	(.L_4 - .L_3)
	.align		4
.L_3:
        /*0010*/ 	.word	index@(attn_fwd)
        /*0014*/ 	.word	0x00000068


	//----- nvinfo : EIATTR_MIN_STACK_SIZE
	.align		4
.L_4:
        /*0018*/ 	.byte	0x04, 0x12
        /*001a*/ 	.short	(.L_6 - .L_5)
	.align		4
.L_5:
        /*001c*/ 	.word	index@(attn_fwd)
        /*0020*/ 	.word	0x00000068
.L_6:


//--------------------- .nv.compat                --------------------------
	.section	.nv.compat,"",@"SHT_CUDA_COMPAT_INFO"
	.align	4
        /*0000*/ 	.byte	0x02, 0x09, 0x01, 0x00, 0x02, 0x02, 0x01, 0x00, 0x02, 0x05, 0x05, 0x00, 0x03, 0x07, 0x01, 0x01
        /*0010*/ 	.byte	0x02, 0x03, 0x00, 0x00, 0x02, 0x06, 0x01, 0x00, 0x04, 0x0b, 0x08, 0x00, 0x00, 0x00, 0x00, 0x00
        /*0020*/ 	.byte	0x00, 0x00, 0x00, 0x00


//--------------------- .nv.info.attn_fwd         --------------------------
	.section	.nv.info.attn_fwd,"",@"SHT_CUDA_INFO"
	.sectionflags	@""
	.align	4


	//----- nvinfo : EIATTR_CUDA_API_VERSION
	.align		4
        /*0000*/ 	.byte	0x04, 0x37
        /*0002*/ 	.short	(.L_8 - .L_7)
.L_7:
        /*0004*/ 	.word	0x00000082


	//----- nvinfo : EIATTR_KPARAM_INFO
	.align		4
.L_8:
        /*0008*/ 	.byte	0x04, 0x17
        /*000a*/ 	.short	(.L_10 - .L_9)
.L_9:
        /*000c*/ 	.word	0x00000000
        /*0010*/ 	.short	0x0019
        /*0012*/ 	.short	0x0080
        /*0014*/ 	.byte	0x00, 0xf4, 0x21, 0x00


	//----- nvinfo : EIATTR_KPARAM_INFO
	.align		4
.L_10:
        /*0018*/ 	.byte	0x04, 0x17
        /*001a*/ 	.short	(.L_12 - .L_11)
.L_11:
        /*001c*/ 	.word	0x00000000
        /*0020*/ 	.short	0x0018
        /*0022*/ 	.short	0x0078
        /*0024*/ 	.byte	0x00, 0xf4, 0x21, 0x00


	//----- nvinfo : EIATTR_KPARAM_INFO
	.align		4
.L_12:
        /*0028*/ 	.byte	0x04, 0x17
        /*002a*/ 	.short	(.L_14 - .L_13)
.L_13:
        /*002c*/ 	.word	0x00000000
        /*0030*/ 	.short	0x0017
        /*0032*/ 	.short	0x0070
        /*0034*/ 	.byte	0x00, 0xf0, 0x11, 0x00


	//----- nvinfo : EIATTR_KPARAM_INFO
	.align		4
.L_14:
        /*0038*/ 	.byte	0x04, 0x17
        /*003a*/ 	.short	(.L_16 - .L_15)
.L_15:
        /*003c*/ 	.word	0x00000000
        /*0040*/ 	.short	0x0016
        /*0042*/ 	.short	0x006c
        /*0044*/ 	.byte	0x00, 0xf0, 0x11, 0x00


	//----- nvinfo : EIATTR_KPARAM_INFO
	.align		4
.L_16:
        /*0048*/ 	.byte	0x04, 0x17
        /*004a*/ 	.short	(.L_18 - .L_17)
.L_17:
        /*004c*/ 	.word	0x00000000
        /*0050*/ 	.short	0x0015
        /*0052*/ 	.short	0x0068
        /*0054*/ 	.byte	0x00, 0xf0, 0x11, 0x00


	//----- nvinfo : EIATTR_KPARAM_INFO
	.align		4
.L_18:
        /*0058*/ 	.byte	0x04, 0x17
        /*005a*/ 	.short	(.L_20 - .L_19)
.L_19:
        /*005c*/ 	.word	0x00000000
        /*0060*/ 	.short	0x0014
        /*0062*/ 	.short	0x0064
        /*0064*/ 	.byte	0x00, 0xf0, 0x11, 0x00


	//----- nvinfo : EIATTR_KPARAM_INFO
	.align		4
.L_20:
        /*0068*/ 	.byte	0x04, 0x17
        /*006a*/ 	.short	(.L_22 - .L_21)
.L_21:
        /*006c*/ 	.word	0x00000000
        /*0070*/ 	.short	0x0013
        /*0072*/ 	.short	0x0060
        /*0074*/ 	.byte	0x00, 0xf0, 0x11, 0x00


	//----- nvinfo : EIATTR_KPARAM_INFO
	.align		4
.L_22:
        /*0078*/ 	.byte	0x04, 0x17
        /*007a*/ 	.short	(.L_24 - .L_23)
.L_23:
        /*007c*/ 	.word	0x00000000
        /*0080*/ 	.short	0x0012
        /*0082*/ 	.short	0x005c
        /*0084*/ 	.byte	0x00, 0xf0, 0x11, 0x00


	//----- nvinfo : EIATTR_KPARAM_INFO
	.align		4
.L_24:
        /*0088*/ 	.byte	0x04, 0x17
        /*008a*/ 	.short	(.L_26 - .L_25)
.L_25:
        /*008c*/ 	.word	0x00000000
        /*0090*/ 	.short	0x0011
        /*0092*/ 	.short	0x0058
        /*0094*/ 	.byte	0x00, 0xf0, 0x11, 0x00


	//----- nvinfo : EIATTR_KPARAM_INFO
	.align		4
.L_26:
        /*0098*/ 	.byte	0x04, 0x17
        /*009a*/ 	.short	(.L_28 - .L_27)
.L_27:
        /*009c*/ 	.word	0x00000000
        /*00a0*/ 	.short	0x0010
        /*00a2*/ 	.short	0x0054
        /*00a4*/ 	.byte	0x00, 0xf0, 0x11, 0x00


	//----- nvinfo : EIATTR_KPARAM_INFO
	.align		4
.L_28:
        /*00a8*/ 	.byte	0x04, 0x17
        /*00aa*/ 	.short	(.L_30 - .L_29)
.L_29:
        /*00ac*/ 	.word	0x00000000
        /*00b0*/ 	.short	0x000f
        /*00b2*/ 	.short	0x0050
        /*00b4*/ 	.byte	0x00, 0xf0, 0x11, 0x00


	//----- nvinfo : EIATTR_KPARAM_INFO
	.align		4
.L_30:
        /*00b8*/ 	.byte	0x04, 0x17
        /*00ba*/ 	.short	(.L_32 - .L_31)
.L_31:
        /*00bc*/ 	.word	0x00000000
        /*00c0*/ 	.short	0x000e
        /*00c2*/ 	.short	0x004c
        /*00c4*/ 	.byte	0x00, 0xf0, 0x11, 0x00


	//----- nvinfo : EIATTR_KPARAM_INFO
	.align		4
.L_32:
        /*00c8*/ 	.byte	0x04, 0x17
        /*00ca*/ 	.short	(.L_34 - .L_33)
.L_33:
        /*00cc*/ 	.word	0x00000000
        /*00d0*/ 	.short	0x000d
        /*00d2*/ 	.short	0x0048
        /*00d4*/ 	.byte	0x00, 0xf0, 0x11, 0x00


	//----- nvinfo : EIATTR_KPARAM_INFO
	.align		4
.L_34:
        /*00d8*/ 	.byte	0x04, 0x17
        /*00da*/ 	.short	(.L_36 - .L_35)
.L_35:
        /*00dc*/ 	.word	0x00000000
        /*00e0*/ 	.short	0x000c
        /*00e2*/ 	.short	0x0044
        /*00e4*/ 	.byte	0x00, 0xf0, 0x11, 0x00


	//----- nvinfo : EIATTR_KPARAM_INFO
	.align		4
.L_36:
        /*00e8*/ 	.byte	0x04, 0x17
        /*00ea*/ 	.short	(.L_38 - .L_37)
.L_37:
        /*00ec*/ 	.word	0x00000000
        /*00f0*/ 	.short	0x000b
        /*00f2*/ 	.short	0x0040
        /*00f4*/ 	.byte	0x00, 0xf0, 0x11, 0x00


	//----- nvinfo : EIATTR_KPARAM_INFO
	.align		4
.L_38:
        /*00f8*/ 	.byte	0x04, 0x17
        /*00fa*/ 	.short	(.L_40 - .L_39)
.L_39:
        /*00fc*/ 	.word	0x00000000
        /*0100*/ 	.short	0x000a
        /*0102*/ 	.short	0x003c
        /*0104*/ 	.byte	0x00, 0xf0, 0x11, 0x00


	//----- nvinfo : EIATTR_KPARAM_INFO
	.align		4
.L_40:
        /*0108*/ 	.byte	0x04, 0x17
        /*010a*/ 	.short	(.L_42 - .L_41)
.L_41:
        /*010c*/ 	.word	0x00000000
        /*0110*/ 	.short	0x0009
        /*0112*/ 	.short	0x0038
        /*0114*/ 	.byte	0x00, 0xf0, 0x11, 0x00


	//----- nvinfo : EIATTR_KPARAM_INFO
	.align		4
.L_42:
        /*0118*/ 	.byte	0x04, 0x17
        /*011a*/ 	.short	(.L_44 - .L_43)
.L_43:
        /*011c*/ 	.word	0x00000000
        /*0120*/ 	.short	0x0008
        /*0122*/ 	.short	0x0034
        /*0124*/ 	.byte	0x00, 0xf0, 0x11, 0x00


	//----- nvinfo : EIATTR_KPARAM_INFO
	.align		4
.L_44:
        /*0128*/ 	.byte	0x04, 0x17
        /*012a*/ 	.short	(.L_46 - .L_45)
.L_45:
        /*012c*/ 	.word	0x00000000
        /*0130*/ 	.short	0x0007
        /*0132*/ 	.short	0x0030
        /*0134*/ 	.byte	0x00, 0xf0, 0x11, 0x00


	//----- nvinfo : EIATTR_KPARAM_INFO
	.align		4
.L_46:
        /*0138*/ 	.byte	0x04, 0x17
        /*013a*/ 	.short	(.L_48 - .L_47)
.L_47:
        /*013c*/ 	.word	0x00000000
        /*0140*/ 	.short	0x0006
        /*0142*/ 	.short	0x002c
        /*0144*/ 	.byte	0x00, 0xf0, 0x11, 0x00


	//----- nvinfo : EIATTR_KPARAM_INFO
	.align		4
.L_48:
        /*0148*/ 	.byte	0x04, 0x17
        /*014a*/ 	.short	(.L_50 - .L_49)
.L_49:
        /*014c*/ 	.word	0x00000000
        /*0150*/ 	.short	0x0005
        /*0152*/ 	.short	0x0028
        /*0154*/ 	.byte	0x00, 0xf0, 0x11, 0x00


	//----- nvinfo : EIATTR_KPARAM_INFO
	.align		4
.L_50:
        /*0158*/ 	.byte	0x04, 0x17
        /*015a*/ 	.short	(.L_52 - .L_51)
.L_51:
        /*015c*/ 	.word	0x00000000
        /*0160*/ 	.short	0x0004
        /*0162*/ 	.short	0x0020
        /*0164*/ 	.byte	0x00, 0xf4, 0x21, 0x00


	//----- nvinfo : EIATTR_KPARAM_INFO
	.align		4
.L_52:
        /*0168*/ 	.byte	0x04, 0x17
        /*016a*/ 	.short	(.L_54 - .L_53)
.L_53:
        /*016c*/ 	.word	0x00000000
        /*0170*/ 	.short	0x0003
        /*0172*/ 	.short	0x0018
        /*0174*/ 	.byte	0x00, 0xf4, 0x21, 0x00


	//----- nvinfo : EIATTR_KPARAM_INFO
	.align		4
.L_54:
        /*0178*/ 	.byte	0x04, 0x17
        /*017a*/ 	.short	(.L_56 - .L_55)
.L_55:
        /*017c*/ 	.word	0x00000000
        /*0180*/ 	.short	0x0002
        /*0182*/ 	.short	0x0010
        /*0184*/ 	.byte	0x00, 0xf4, 0x21, 0x00


	//----- nvinfo : EIATTR_KPARAM_INFO
	.align		4
.L_56:
        /*0188*/ 	.byte	0x04, 0x17
        /*018a*/ 	.short	(.L_58 - .L_57)
.L_57:
        /*018c*/ 	.word	0x00000000
        /*0190*/ 	.short	0x0001
        /*0192*/ 	.short	0x0008
        /*0194*/ 	.byte	0x00, 0xf4, 0x21, 0x00


	//----- nvinfo : EIATTR_KPARAM_INFO
	.align		4
.L_58:
        /*0198*/ 	.byte	0x04, 0x17
        /*019a*/ 	.short	(.L_60 - .L_59)
.L_59:
        /*019c*/ 	.word	0x00000000
        /*01a0*/ 	.short	0x0000
        /*01a2*/ 	.short	0x0000
        /*01a4*/ 	.byte	0x00, 0xf4, 0x21, 0x00


	//----- nvinfo : EIATTR_SPARSE_MMA_MASK
	.align		4
.L_60:
        /*01a8*/ 	.byte	0x03, 0x50
        /*01aa*/ 	.short	0x0000


	//----- nvinfo : EIATTR_MAXREG_COUNT
	.align		4
        /*01ac*/ 	.byte	0x03, 0x1b
        /*01ae*/ 	.short	0x00ff


	//----- nvinfo : EIATTR_NUM_BARRIERS
	.align		4
        /*01b0*/ 	.byte	0x02, 0x4c
        /*01b2*/ 	.byte	0x01
	.zero		1


	//----- nvinfo : EIATTR_ANNOTATIONS
	.align		4
        /*01b4*/ 	.byte	0x04, 0x55
        /*01b6*/ 	.short	(.L_62 - .L_61)


	//   ....[0]....
.L_61:
        /*01b8*/ 	.word	0x00000001
        /*01bc*/ 	.byte	0xa0, 0x06, 0x00, 0x00, 0x01, 0x00, 0x00, 0x00, 0xd0, 0x09, 0x00, 0x00, 0x01, 0x00, 0x00, 0x00
        /* <DEDUP_REMOVED lines=11> */
        /*027c*/ 	.byte	0xb0, 0x16, 0x00, 0x00, 0x01, 0x00, 0x00, 0x00, 0x20, 0x3b, 0x00, 0x00


	//----- nvinfo : EIATTR_MERCURY_ISA_VERSION
	.align		4
.L_62:
        /*0288*/ 	.byte	0x03, 0x5f
        /*028a*/ 	.short	0x0101


	//----- nvinfo : EIATTR_COOP_GROUP_MASK_REGIDS
	.align		4
        /*028c*/ 	.byte	0x04, 0x29
        /*028e*/ 	.short	(.L_64 - .L_63)


	//   ....[0]....
.L_63:
        /*0290*/ 	.word	0xffffffff


	//   ....[1]....
        /*0294*/ 	.word	0xffffffff


	//   ....[2]....
        /*0298*/ 	.word	0xffffffff


	//   ....[3]....
        /*029c*/ 	.word	0xffffffff


	//   ....[4]....
        /*02a0*/ 	.word	0xffffffff


	//   ....[5]....
        /*02a4*/ 	.word	0xffffffff


	//   ....[6]....
        /*02a8*/ 	.word	0xffffffff


	//   ....[7]....
        /*02ac*/ 	.word	0xffffffff


	//----- nvinfo : EIATTR_COOP_GROUP_INSTR_OFFSETS
	.align		4
.L_64:
        /*02b0*/ 	.byte	0x04, 0x28
        /*02b2*/ 	.short	(.L_66 - .L_65)


	//   ....[0]....
.L_65:
        /*02b4*/ 	.word	0x000036a0


	//   ....[1]....
        /*02b8*/ 	.word	0x000036c0


	//   ....[2]....
        /*02bc*/ 	.word	0x00003d30


	//   ....[3]....
        /*02c0*/ 	.word	0x00003da0


	//   ....[4]....
        /*02c4*/ 	.word	0x00005420


	//   ....[5]....
        /*02c8*/ 	.word	0x00005430


	//   ....[6]....
        /*02cc*/ 	.word	0x000054e0


	//   ....[7]....
        /*02d0*/ 	.word	0x000054f0


	//----- nvinfo : EIATTR_EXIT_INSTR_OFFSETS
	.align		4
.L_66:
        /*02d4*/ 	.byte	0x04, 0x1c
        /*02d6*/ 	.short	(.L_68 - .L_67)


	//   ....[0]....
.L_67:
        /*02d8*/ 	.word	0x000064e0


	//   ....[1]....
        /*02dc*/ 	.word	0x00006510


	//----- nvinfo : EIATTR_REQNTID
	.align		4
.L_68:
        /*02e0*/ 	.byte	0x04, 0x10
        /*02e2*/ 	.short	(.L_70 - .L_69)
.L_69:
        /*02e4*/ 	.word	0x00000080
        /*02e8*/ 	.word	0x00000001
        /*02ec*/ 	.word	0x00000001


	//----- nvinfo : EIATTR_CBANK_PARAM_SIZE
	.align		4
.L_70:
        /*02f0*/ 	.byte	0x03, 0x19
        /*02f2*/ 	.short	0x0088


	//----- nvinfo : EIATTR_PARAM_CBANK
	.align		4
        /*02f4*/ 	.byte	0x04, 0x0a
        /*02f6*/ 	.short	(.L_72 - .L_71)
	.align		4
.L_71:
        /*02f8*/ 	.word	index@(.nv.constant0.attn_fwd)
        /*02fc*/ 	.short	0x0210
        /*02fe*/ 	.short	0x0088


	//----- nvinfo : EIATTR_SW_WAR
	.align		4
.L_72:
        /*0300*/ 	.byte	0x04, 0x36
        /*0302*/ 	.short	(.L_74 - .L_73)
.L_73:
        /*0304*/ 	.word	0x00000008
.L_74:


//--------------------- .nv.callgraph             --------------------------
	.section	.nv.callgraph,"",@"SHT_CUDA_CALLGRAPH"
	.align	4
	.sectionentsize	8
	.align		4
        /*0000*/ 	.word	0x00000000
	.align		4
        /*0004*/ 	.word	0xffffffff
	.align		4
        /*0008*/ 	.word	0x00000000
	.align		4
        /*000c*/ 	.word	0xfffffffe
	.align		4
        /*0010*/ 	.word	0x00000000
	.align		4
        /*0014*/ 	.word	0xfffffffd
	.align		4
        /*0018*/ 	.word	0x00000000
	.align		4
        /*001c*/ 	.word	0xfffffffc


//--------------------- .nv.constant4             --------------------------
	.section	.nv.constant4,"a",@progbits
	.align	8
	.align		8
.nv.constant4:
        /*0000*/ 	.dword	_$_str


//--------------------- .text.attn_fwd            --------------------------
	.section	.text.attn_fwd,"ax",@progbits
	.align	128
        .global         attn_fwd
        .type           attn_fwd,@function
        .size           attn_fwd,(.L_x_3 - attn_fwd)
        .other          attn_fwd,@"STO_CUDA_ENTRY STV_DEFAULT"
attn_fwd:
.text.attn_fwd:
[----:B------:R-:W0:Y:S01]  /*0000*/  LDC R1, c[0x0][0x28] ;  /* 0x00000a00ff017b82 */ /* 0x000e220000000800 */
[----:B------:R-:W1:Y:S07]  /*0010*/  S2R R0, SR_CTAID.X ;  /* 0x0000000000007919 */ /* 0x000e6e0000002500 */
[----:B------:R-:W2:Y:S01]  /*0020*/  S2UR UR7, SR_CTAID.Y ;  /* 0x00000000000779c3 */ /* 0x000ea20000002600 */
[----:B------:R-:W-:Y:S01]  /*0030*/  ULDC.64 UR4, c[0x0][0x240] ;  /* 0x0000900000047ab9 */ /* 0x000fe20000000a00 */
[----:B------:R-:W-:Y:S01]  /*0040*/  ULDC.64 UR10, c[0x0][0x208] ;  /* 0x00008200000a7ab9 */ /* 0x000fe20000000a00 */
[----:B------:R-:W3:Y:S01]  /*0050*/  S2R R21, SR_TID.X ;  /* 0x0000000000157919 */ /* 0x000ee20000002100 */
[----:B0-----:R-:W-:-:S04]  /*0060*/  VIADD R1, R1, 0xffffff98 ;  /* 0xffffff9801017836 */ /* 0x001fc80000000000 */
[----:B------:R-:W0:Y:S08]  /*0070*/  LDC R12, c[0x0][0x248] ;  /* 0x00009200ff0c7b82 */ /* 0x000e300000000800 */
[----:B------:R-:W4:Y:S01]  /*0080*/  LDC.64 R8, c[0x0][0x210] ;  /* 0x00008400ff087b82 */ /* 0x000f220000000a00 */
[----:B--2---:R-:W-:-:S04]  /*0090*/  UIMAD UR4, UR7, UR4, URZ ;  /* 0x00000004070472a4 */ /* 0x004fc8000f8e023f */
[----:B------:R-:W-:Y:S01]  /*00a0*/  USHF.L.U32 UR6, UR4, 0x1, URZ ;  /* 0x0000000104067899 */ /* 0x000fe2000800063f */
[----:B-1----:R-:W-:Y:S01]  /*00b0*/  IMAD.SHL.U32 R0, R0, 0x20, RZ ;  /* 0x0000002000007824 */ /* 0x002fe200078e00ff */
[----:B---3--:R-:W-:-:S04]  /*00c0*/  SHF.R.U32.HI R16, RZ, 0x5, R21 ;  /* 0x00000005ff107819 */ /* 0x008fc80000011615 */
[----:B------:R-:W-:Y:S02]  /*00d0*/  LOP3.LUT R2, R0, 0x1f, R21, 0xf8, !PT ;  /* 0x0000001f00027812 */ /* 0x000fe400078ef815 */
[----:B------:R-:W-:-:S03]  /*00e0*/  SGXT.U32 R16, R16, 0x2 ;  /* 0x000000021010781a */ /* 0x000fc60000000000 */
[----:B------:R-:W-:Y:S01]  /*00f0*/  IMAD R2, R2, UR5, RZ ;  /* 0x0000000502027c24 */ /* 0x000fe2000f8e02ff */
[----:B------:R-:W-:Y:S01]  /*0100*/  UIMAD.WIDE UR4, UR4, 0x2, URZ ;  /* 0x00000002040478a5 */ /* 0x000fe2000f8e023f */
[----:B0-----:R-:W-:Y:S02]  /*0110*/  IMAD R4, R16, R12, RZ ;  /* 0x0000000c10047224 */ /* 0x001fe400078e02ff */
[----:B------:R-:W-:Y:S02]  /*0120*/  IMAD.SHL.U32 R3, R2, 0x2, RZ ;  /* 0x0000000202037824 */ /* 0x000fe400078e00ff */
[----:B------:R-:W-:Y:S02]  /*0130*/  IMAD R5, R12, 0x4, R4 ;  /* 0x000000040c057824 */ /* 0x000fe400078e0204 */
[----:B------:R-:W-:Y:S01]  /*0140*/  IMAD.HI R2, R2, 0x2, RZ ;  /* 0x0000000202027827 */ /* 0x000fe200078e02ff */
[----:B----4-:R-:W-:-:S03]  /*0150*/  IADD3 R20, P0, P1, R3, UR6, R8 ;  /* 0x0000000603147c10 */ /* 0x010fc6000f91e008 */
[----:B------:R-:W-:Y:S01]  /*0160*/  IMAD R7, R12, 0x4, R5 ;  /* 0x000000040c077824 */ /* 0x000fe200078e0205 */
[----:B------:R-:W-:Y:S02]  /*0170*/  IADD3.X R22, R2, UR5, R9, P0, P1 ;  /* 0x0000000502167c10 */ /* 0x000fe400087e2409 */
[----:B------:R-:W-:Y:S01]  /*0180*/  LEA R2, P0, R4, R20, 0x1 ;  /* 0x0000001404027211 */ /* 0x000fe200078008ff */
[----:B------:R-:W-:Y:S01]  /*0190*/  IMAD R9, R12, 0x4, R7 ;  /* 0x000000040c097824 */ /* 0x000fe200078e0207 */
[----:B------:R-:W-:Y:S02]  /*01a0*/  LEA.HI R18, R21, 0x1c, RZ, 0x1b ;  /* 0x0000001c15127811 */ /* 0x000fe400078fd8ff */
[----:B------:R-:W-:Y:S01]  /*01b0*/  LEA.HI.X.SX32 R3, R4, R22, 0x1, P0 ;  /* 0x0000001604037211 */ /* 0x000fe200000f0eff */
[----:B------:R-:W-:Y:S01]  /*01c0*/  IMAD R11, R12, 0x4, R9 ;  /* 0x000000040c0b7824 */ /* 0x000fe200078e0209 */
[----:B------:R-:W-:Y:S01]  /*01d0*/  LEA R4, P0, R5, R20, 0x1 ;  /* 0x0000001405047211 */ /* 0x000fe200078008ff */
[----:B------:R-:W-:Y:S01]  /*01e0*/  IMAD R15, R18, R12, RZ ;  /* 0x0000000c120f7224 */ /* 0x000fe200078e02ff */
[----:B------:R-:W-:Y:S01]  /*01f0*/  LEA R6, P1, R7, R20, 0x1 ;  /* 0x0000001407067211 */ /* 0x000fe200078208ff */
[----:B------:R0:W2:Y:S01]  /*0200*/  LDG.E.U16 R19, desc[UR10][R2.64] ;  /* 0x0000000a02137981 */ /* 0x0000a2000c1e1500 */
[----:B------:R-:W-:-:S02]  /*0210*/  LEA.HI.X.SX32 R5, R5, R22, 0x1, P0 ;  /* 0x0000001605057211 */ /* 0x000fc400000f0eff */
[C---:B------:R-:W-:Y:S02]  /*0220*/  LEA R8, P0, R9.reuse, R20, 0x1 ;  /* 0x0000001409087211 */ /* 0x040fe400078008ff */
[C---:B------:R-:W-:Y:S02]  /*0230*/  LEA R17, R12.reuse, R11, 0x2 ;  /* 0x0000000b0c117211 */ /* 0x040fe400078e10ff */
[----:B------:R-:W-:Y:S01]  /*0240*/  LEA.HI.X.SX32 R9, R9, R22, 0x1, P0 ;  /* 0x0000001609097211 */ /* 0x000fe200000f0eff */
[----:B------:R-:W3:Y:S01]  /*0250*/  LDG.E.U16 R5, desc[UR10][R4.64] ;  /* 0x0000000a04057981 */ /* 0x000ee2000c1e1500 */
[----:B------:R-:W-:Y:S01]  /*0260*/  LEA R10, P0, R11, R20, 0x1 ;  /* 0x000000140b0a7211 */ /* 0x000fe200078008ff */
[----:B------:R-:W-:Y:S01]  /*0270*/  IMAD R13, R12, 0x4, R17 ;  /* 0x000000040c0d7824 */ /* 0x000fe200078e0211 */
[-C--:B------:R-:W-:Y:S01]  /*0280*/  LEA.HI.X.SX32 R7, R7, R22.reuse, 0x1, P1 ;  /* 0x0000001607077211 */ /* 0x080fe200008f0eff */
[----:B------:R-:W4:Y:S01]  /*0290*/  LDG.E.U16 R8, desc[UR10][R8.64] ;  /* 0x0000000a08087981 */ /* 0x000f22000c1e1500 */
[----:B------:R-:W-:-:S02]  /*02a0*/  LEA.HI.X.SX32 R11, R11, R22, 0x1, P0 ;  /* 0x000000160b0b7211 */ /* 0x000fc400000f0eff */
[-C--:B------:R-:W-:Y:S02]  /*02b0*/  LEA R12, P1, R13, R20.reuse, 0x1 ;  /* 0x000000140d0c7211 */ /* 0x080fe400078208ff */
[-C--:B0-----:R-:W-:Y:S01]  /*02c0*/  LEA R2, P0, R17, R20.reuse, 0x1 ;  /* 0x0000001411027211 */ /* 0x081fe200078008ff */
[----:B------:R0:W5:Y:S01]  /*02d0*/  LDG.E.U16 R7, desc[UR10][R6.64] ;  /* 0x0000000a06077981 */ /* 0x000162000c1e1500 */
[----:B------:R-:W-:Y:S02]  /*02e0*/  LEA R14, P2, R15, R20, 0x1 ;  /* 0x000000140f0e7211 */ /* 0x000fe400078408ff */
[-C--:B------:R-:W-:Y:S01]  /*02f0*/  LEA.HI.X.SX32 R13, R13, R22.reuse, 0x1, P1 ;  /* 0x000000160d0d7211 */ /* 0x080fe200008f0eff */
[----:B------:R-:W3:Y:S01]  /*0300*/  LDG.E.U16 R10, desc[UR10][R10.64] ;  /* 0x0000000a0a0a7981 */ /* 0x000ee2000c1e1500 */
[-C--:B------:R-:W-:Y:S02]  /*0310*/  LEA.HI.X.SX32 R3, R17, R22.reuse, 0x1, P0 ;  /* 0x0000001611037211 */ /* 0x080fe400000f0eff */
[----:B------:R-:W-:Y:S01]  /*0320*/  LEA.HI.X.SX32 R15, R15, R22, 0x1, P2 ;  /* 0x000000160f0f7211 */ /* 0x000fe200010f0eff */
[----:B------:R-:W4:Y:S04]  /*0330*/  LDG.E.U16 R12, desc[UR10][R12.64] ;  /* 0x0000000a0c0c7981 */ /* 0x000f28000c1e1500 */
[----:B------:R1:W4:Y:S04]  /*0340*/  LDG.E.U16 R3, desc[UR10][R2.64] ;  /* 0x0000000a02037981 */ /* 0x000328000c1e1500 */
[----:B------:R-:W4:Y:S01]  /*0350*/  LDG.E.U16 R14, desc[UR10][R14.64] ;  /* 0x0000000a0e0e7981 */ /* 0x000f22000c1e1500 */
[----:B------:R-:W1:Y:S01]  /*0360*/  S2UR UR6, SR_CgaCtaId ;  /* 0x00000000000679c3 */ /* 0x000e620000008800 */
[----:B0-----:R-:W-:-:S02]  /*0370*/  SHF.R.S32.HI R6, RZ, 0x6, R21 ;  /* 0x00000006ff067819 */ /* 0x001fc40000011415 */
[----:B------:R-:W-:Y:S02]  /*0380*/  IADD3 R23, R0, 0x20, RZ ;  /* 0x0000002000177810 */ /* 0x000fe40007ffe0ff */
[----:B------:R-:W-:Y:S01]  /*0390*/  SGXT R6, R6, 0x1 ;  /* 0x000000010606781a */ /* 0x000fe20000000200 */
[----:B------:R-:W-:Y:S01]  /*03a0*/  IMAD.SHL.U32 R4, R21, 0x2, RZ ;  /* 0x0000000215047824 */ /* 0x000fe200078e00ff */
[----:B------:R-:W-:Y:S01]  /*03b0*/  UMOV UR4, 0x400 ;  /* 0x0000040000047882 */ /* 0x000fe20000000000 */
[----:B------:R-:W-:Y:S02]  /*03c0*/  ISETP.GE.AND P0, PT, R23, 0x1, PT ;  /* 0x000000011700780c */ /* 0x000fe40003f06270 */
[----:B------:R-:W-:-:S04]  /*03d0*/  LOP3.LUT R9, R6, 0x90, RZ, 0xc0, !PT ;  /* 0x0000009006097812 */ /* 0x000fc800078ec0ff */
[----:B------:R-:W-:-:S04]  /*03e0*/  LOP3.LUT R4, R9, 0x7e, R4, 0x78, !PT ;  /* 0x0000007e09047812 */ /* 0x000fc800078e7804 */
[----:B------:R-:W-:Y:S01]  /*03f0*/  LOP3.LUT R9, R4, 0x20, RZ, 0x3c, !PT ;  /* 0x0000002004097812 */ /* 0x000fe200078e3cff */
[----:B-1----:R-:W-:Y:S01]  /*0400*/  ULEA UR6, UR6, UR4, 0x18 ;  /* 0x0000000406067291 */ /* 0x002fe2000f8ec03f */
[----:B------:R-:W-:Y:S01]  /*0410*/  IMAD.MOV.U32 R20, RZ, RZ, -0x800000 ;  /* 0xff800000ff147424 */ /* 0x000fe200078e00ff */
[----:B------:R-:W-:Y:S01]  /*0420*/  CS2R R148, SRZ ;  /* 0x0000000000947805 */ /* 0x000fe2000001ff00 */
[----:B------:R-:W-:Y:S01]  /*0430*/  IMAD.MOV.U32 R2, RZ, RZ, 0x3f800000 ;  /* 0x3f800000ff027424 */ /* 0x000fe200078e00ff */
[----:B------:R-:W-:Y:S01]  /*0440*/  CS2R R150, SRZ ;  /* 0x0000000000967805 */ /* 0x000fe2000001ff00 */
[----:B------:R-:W-:Y:S01]  /*0450*/  IMAD.MOV.U32 R6, RZ, RZ, 0x3f800000 ;  /* 0x3f800000ff067424 */ /* 0x000fe200078e00ff */
[----:B------:R-:W-:Y:S01]  /*0460*/  CS2R R136, SRZ ;  /* 0x0000000000887805 */ /* 0x000fe2000001ff00 */
[----:B------:R-:W-:Y:S01]  /*0470*/  IMAD.MOV.U32 R56, RZ, RZ, -0x800000 ;  /* 0xff800000ff387424 */ /* 0x000fe200078e00ff */
[----:B------:R-:W-:Y:S02]  /*0480*/  CS2R R138, SRZ ;  /* 0x00000000008a7805 */ /* 0x000fe4000001ff00 */
[----:B------:R-:W-:-:S02]  /*0490*/  CS2R R116, SRZ ;  /* 0x0000000000747805 */ /* 0x000fc4000001ff00 */
[----:B------:R-:W-:Y:S02]  /*04a0*/  CS2R R118, SRZ ;  /* 0x0000000000767805 */ /* 0x000fe4000001ff00 */
[----:B------:R-:W-:Y:S02]  /*04b0*/  CS2R R128, SRZ ;  /* 0x0000000000807805 */ /* 0x000fe4000001ff00 */
[----:B------:R-:W-:Y:S01]  /*04c0*/  CS2R R130, SRZ ;  /* 0x0000000000827805 */ /* 0x000fe2000001ff00 */
[----:B--2---:R0:W-:Y:S04]  /*04d0*/  STS.U16 [R4+UR6+0x2000], R19 ;  /* 0x0020001304007988 */ /* 0x0041e80008000406 */
[----:B-----5:R0:W-:Y:S04]  /*04e0*/  STS.U16 [R4+UR6+0x2200], R7 ;  /* 0x0022000704007988 */ /* 0x0201e80008000406 */
[----:B---3--:R0:W-:Y:S04]  /*04f0*/  STS.U16 [R4+UR6+0x2400], R10 ;  /* 0x0024000a04007988 */ /* 0x0081e80008000406 */
[----:B----4-:R0:W-:Y:S04]  /*0500*/  STS.U16 [R4+UR6+0x2600], R12 ;  /* 0x0026000c04007988 */ /* 0x0101e80008000406 */
[----:B------:R0:W-:Y:S04]  /*0510*/  STS.U16 [R9+UR6+0x2100], R5 ;  /* 0x0021000509007988 */ /* 0x0001e80008000406 */
[----:B------:R0:W-:Y:S04]  /*0520*/  STS.U16 [R9+UR6+0x2300], R8 ;  /* 0x0023000809007988 */ /* 0x0001e80008000406 */
[----:B------:R0:W-:Y:S04]  /*0530*/  STS.U16 [R9+UR6+0x2500], R3 ;  /* 0x0025000309007988 */ /* 0x0001e80008000406 */
[----:B------:R0:W-:Y:S01]  /*0540*/  STS.U16 [R9+UR6+0x2700], R14 ;  /* 0x0027000e09007988 */ /* 0x0001e20008000406 */
[----:B------:R-:W-:Y:S05]  /*0550*/  @!P0 BRA `(.L_x_0) ;  /* 0x0000005000548947 */ /* 0x000fea0003800000 */
[----:B0-----:R-:W0:Y:S01]  /*0560*/  LDC.64 R2, c[0x0][0x260] ;  /* 0x00009800ff027b82 */ /* 0x001e220000000a00 */
[----:B------:R-:W-:Y:S01]  /*0570*/  LOP3.LUT R4, R21, 0x7f, RZ, 0xc0, !PT ;  /* 0x0000007f15047812 */ /* 0x000fe200078ec0ff */
[----:B------:R-:W-:Y:S01]  /*0580*/  ULDC.64 UR12, c[0x0][0x220] ;  /* 0x00008800000c7ab9 */ /* 0x000fe20000000a00 */
[----:B------:R-:W-:Y:S01]  /*0590*/  ULDC UR4, c[0x0][0x258] ;  /* 0x0000960000047ab9 */ /* 0x000fe20000000800 */
[----:B------:R-:W-:Y:S01]  /*05a0*/  SHF.R.U32.HI R7, RZ, 0x2, R21 ;  /* 0x00000002ff077819 */ /* 0x000fe20000011615 */
[----:B------:R-:W-:Y:S01]  /*05b0*/  ULDC.64 UR8, c[0x0][0x218] ;  /* 0x0000860000087ab9 */ /* 0x000fe20000000a00 */
[----:B------:R-:W-:Y:S01]  /*05c0*/  MOV R193, 0xff800000 ;  /* 0xff80000000c17802 */ /* 0x000fe20000000f00 */
[----:B------:R-:W-:Y:S01]  /*05d0*/  IMAD.MOV.U32 R192, RZ, RZ, -0x800000 ;  /* 0xff800000ffc07424 */ /* 0x000fe200078e00ff */
[----:B------:R-:W-:Y:S01]  /*05e0*/  SGXT.U32 R7, R7, 0x3 ;  /* 0x000000030707781a */ /* 0x000fe20000000000 */
[----:B------:R-:W1:Y:S01]  /*05f0*/  LDC R73, c[0x0][0x268] ;  /* 0x00009a00ff497b82 */ /* 0x000e620000000800 */
[----:B------:R-:W-:-:S02]  /*0600*/  CS2R R148, SRZ ;  /* 0x0000000000947805 */ /* 0x000fc4000001ff00 */
[----:B------:R-:W-:Y:S02]  /*0610*/  CS2R R150, SRZ ;  /* 0x0000000000967805 */ /* 0x000fe4000001ff00 */
[----:B------:R-:W-:Y:S02]  /*0620*/  CS2R R136, SRZ ;  /* 0x0000000000887805 */ /* 0x000fe4000001ff00 */
[----:B------:R-:W-:Y:S02]  /*0630*/  CS2R R138, SRZ ;  /* 0x00000000008a7805 */ /* 0x000fe4000001ff00 */
[----:B------:R-:W-:Y:S02]  /*0640*/  CS2R R116, SRZ ;  /* 0x0000000000747805 */ /* 0x000fe4000001ff00 */
[----:B------:R-:W-:Y:S02]  /*0650*/  CS2R R118, SRZ ;  /* 0x0000000000767805 */ /* 0x000fe4000001ff00 */
[----:B------:R-:W-:-:S02]  /*0660*/  CS2R R128, SRZ ;  /* 0x0000000000807805 */ /* 0x000fc4000001ff00 */
[----:B------:R-:W-:Y:S01]  /*0670*/  CS2R R130, SRZ ;  /* 0x0000000000827805 */ /* 0x000fe2000001ff00 */
[----:B------:R-:W-:Y:S01]  /*0680*/  ULDC UR5, c[0x0][0x238] ;  /* 0x00008e0000057ab9 */ /* 0x000fe20000000800 */
[----:B0-----:R-:W-:Y:S01]  /*0690*/  IMAD.MOV.U32 R5, RZ, RZ, R2 ;  /* 0x000000ffff057224 */ /* 0x001fe200078e0002 */
[----:B------:R0:W-:Y:S01]  /*06a0*/  STL [R1+0x60], R3 ;  /* 0x0000600301007387 */ /* 0x0001e20000100800 */
[----:B------:R-:W-:Y:S02]  /*06b0*/  IMAD.MOV.U32 R6, RZ, RZ, R3 ;  /* 0x000000ffff067224 */ /* 0x000fe400078e0003 */
[----:B------:R-:W-:Y:S02]  /*06c0*/  IMAD R5, R5, UR7, RZ ;  /* 0x0000000705057c24 */ /* 0x000fe4000f8e02ff */
[----:B------:R-:W-:Y:S01]  /*06d0*/  IMAD R13, R4, R6, RZ ;  /* 0x00000006040d7224 */ /* 0x000fe200078e02ff */
[----:B------:R-:W-:Y:S01]  /*06e0*/  LOP3.LUT R4, R21, 0x1f, RZ, 0xc0, !PT ;  /* 0x0000001f15047812 */ /* 0x000fe200078ec0ff */
[----:B------:R-:W-:Y:S01]  /*06f0*/  IMAD.SHL.U32 R8, R5, 0x2, RZ ;  /* 0x0000000205087824 */ /* 0x000fe200078e00ff */
[----:B------:R-:W-:Y:S01]  /*0700*/  LOP3.LUT R6, R21, 0x20, RZ, 0xc0, !PT ;  /* 0x0000002015067812 */ /* 0x000fe200078ec0ff */
[C---:B------:R-:W-:Y:S01]  /*0710*/  IMAD.SHL.U32 R9, R13.reuse, 0x2, RZ ;  /* 0x000000020d097824 */ /* 0x040fe200078e00ff */
[----:B0-----:R-:W0:Y:S01]  /*0720*/  LDC.64 R2, c[0x0][0x250] ;  /* 0x00009400ff027b82 */ /* 0x001e220000000a00 */
[----:B------:R-:W-:Y:S01]  /*0730*/  IMAD.HI R24, R13, 0x2, RZ ;  /* 0x000000020d187827 */ /* 0x000fe200078e02ff */
[----:B-1----:R-:W-:-:S02]  /*0740*/  SHF.L.U32 R57, R73, 0x3, RZ ;  /* 0x0000000349397819 */ /* 0x002fc400000006ff */
[----:B------:R-:W-:Y:S01]  /*0750*/  IADD3 R8, P2, P3, R9, UR12, R8 ;  /* 0x0000000c09087c10 */ /* 0x000fe2000fb5e008 */
[----:B------:R-:W-:Y:S01]  /*0760*/  IMAD R9, R4, UR4, RZ ;  /* 0x0000000404097c24 */ /* 0x000fe2000f8e02ff */
[----:B------:R-:W-:Y:S01]  /*0770*/  SHF.R.U32.HI R4, RZ, 0x1, R6 ;  /* 0x00000001ff047819 */ /* 0x000fe20000011606 */
[----:B------:R-:W-:Y:S01]  /*0780*/  IMAD R17, R73, 0x12, RZ ;  /* 0x0000001249117824 */ /* 0x000fe200078e02ff */
[----:B------:R-:W-:Y:S01]  /*0790*/  UMOV UR4, URZ ;  /* 0x0000003f00047c82 */ /* 0x000fe20008000000 */
[C---:B------:R-:W-:Y:S01]  /*07a0*/  IMAD.HI R11, R9.reuse, 0x2, RZ ;  /* 0x00000002090b7827 */ /* 0x040fe200078e02ff */
[----:B------:R-:W-:Y:S02]  /*07b0*/  SHF.L.U32 R6, R9, 0x1, RZ ;  /* 0x0000000109067819 */ /* 0x000fe400000006ff */
[----:B------:R-:W-:Y:S01]  /*07c0*/  LOP3.LUT R4, R0, R4, R7, 0xfe, !PT ;  /* 0x0000000400047212 */ /* 0x000fe200078efe07 */
[----:B------:R-:W-:Y:S01]  /*07d0*/  IMAD.HI R9, R5, 0x2, RZ ;  /* 0x0000000205097827 */ /* 0x000fe200078e02ff */
[----:B------:R-:W-:-:S03]  /*07e0*/  LEA.HI R0, R21, 0x3c, RZ, 0x1b ;  /* 0x0000003c15007811 */ /* 0x000fc600078fd8ff */
[C---:B------:R-:W-:Y:S01]  /*07f0*/  IMAD R23, R73.reuse, 0x22, RZ ;  /* 0x0000002249177824 */ /* 0x040fe200078e02ff */
[----:B------:R-:W-:Y:S01]  /*0800*/  IADD3.X R9, R24, UR13, R9, P2, P3 ;  /* 0x0000000d18097c10 */ /* 0x000fe200097e6409 */
[C---:B------:R-:W-:Y:S02]  /*0810*/  IMAD R15, R73.reuse, 0x9, RZ ;  /* 0x00000009490f7824 */ /* 0x040fe400078e02ff */
[C---:B------:R-:W-:Y:S02]  /*0820*/  IMAD R75, R73.reuse, 0x26, RZ ;  /* 0x00000026494b7824 */ /* 0x040fe400078e02ff */
[----:B------:R-:W-:Y:S02]  /*0830*/  IMAD R83, R73, 0x2e, RZ ;  /* 0x0000002e49537824 */ /* 0x000fe400078e02ff */
[----:B0-----:R-:W-:Y:S02]  /*0840*/  IMAD R16, R16, R3, RZ ;  /* 0x0000000310107224 */ /* 0x001fe400078e02ff */
[----:B------:R-:W-:-:S02]  /*0850*/  IMAD R2, R2, UR7, RZ ;  /* 0x0000000702027c24 */ /* 0x000fc4000f8e02ff */
[C---:B------:R-:W-:Y:S02]  /*0860*/  IMAD R10, R3.reuse, 0x4, R16 ;  /* 0x00000004030a7824 */ /* 0x040fe400078e0210 */
[C---:B------:R-:W-:Y:S02]  /*0870*/  IMAD.SHL.U32 R5, R2.reuse, 0x2, RZ ;  /* 0x0000000202057824 */ /* 0x040fe400078e00ff */
[----:B------:R-:W-:Y:S02]  /*0880*/  IMAD R12, R3, 0x4, R10 ;  /* 0x00000004030c7824 */ /* 0x000fe400078e020a */
[----:B------:R-:W-:Y:S01]  /*0890*/  IMAD.HI R2, R2, 0x2, RZ ;  /* 0x0000000202027827 */ /* 0x000fe200078e02ff */
[----:B------:R-:W-:Y:S02]  /*08a0*/  IADD3 R205, P0, P1, R6, UR8, R5 ;  /* 0x0000000806cd7c10 */ /* 0x000fe4000f91e005 */
[----:B------:R-:W-:Y:S01]  /*08b0*/  LEA.HI R6, R21, 0x7c, RZ, 0x1b ;  /* 0x0000007c15067811 */ /* 0x000fe200078fd8ff */
[----:B------:R-:W-:Y:S01]  /*08c0*/  IMAD R14, R3, 0x4, R12 ;  /* 0x00000004030e7824 */ /* 0x000fe200078e020c */
[----:B------:R-:W-:Y:S01]  /*08d0*/  IADD3.X R13, R11, UR9, R2, P0, P1 ;  /* 0x000000090b0d7c10 */ /* 0x000fe200087e2402 */
[----:B------:R-:W-:Y:S01]  /*08e0*/  IMAD R5, R0, R3, RZ ;  /* 0x0000000300057224 */ /* 0x000fe200078e02ff */
[----:B------:R-:W-:Y:S01]  /*08f0*/  LEA.HI R2, R21, 0x5c, RZ, 0x1b ;  /* 0x0000005c15027811 */ /* 0x000fe200078fd8ff */
[C---:B------:R-:W-:Y:S01]  /*0900*/  IMAD R20, R3.reuse, 0x4, R14 ;  /* 0x0000000403147824 */ /* 0x040fe200078e020e */
[----:B------:R-:W-:Y:S01]  /*0910*/  LEA R34, P0, R16, R205, 0x1 ;  /* 0x000000cd10227211 */ /* 0x000fe200078008ff */
[----:B------:R-:W-:Y:S01]  /*0920*/  IMAD R11, R6, R3, RZ ;  /* 0x00000003060b7224 */ /* 0x000fe200078e02ff */
[----:B------:R-:W-:Y:S01]  /*0930*/  LEA R32, P1, R10, R205, 0x1 ;  /* 0x000000cd0a207211 */ /* 0x000fe200078208ff */
[C---:B------:R-:W-:Y:S01]  /*0940*/  IMAD R22, R3.reuse, 0x4, R20 ;  /* 0x0000000403167824 */ /* 0x040fe200078e0214 */
[----:B------:R-:W-:Y:S01]  /*0950*/  LEA.HI.X.SX32 R35, R16, R13, 0x1, P0 ;  /* 0x0000000d10237211 */ /* 0x000fe200000f0eff */
[----:B------:R-:W-:Y:S01]  /*0960*/  IMAD R7, R2, R3, RZ ;  /* 0x0000000302077224 */ /* 0x000fe200078e02ff */
[----:B------:R-:W-:Y:S01]  /*0970*/  LEA R30, P2, R12, R205, 0x1 ;  /* 0x000000cd0c1e7211 */ /* 0x000fe200078408ff */
[C---:B------:R-:W-:Y:S01]  /*0980*/  IMAD R24, R3.reuse, 0x4, R22 ;  /* 0x0000000403187824 */ /* 0x040fe200078e0216 */
[----:B------:R-:W-:Y:S01]  /*0990*/  LEA.HI.X.SX32 R33, R10, R13, 0x1, P1 ;  /* 0x0000000d0a217211 */ /* 0x000fe200008f0eff */
[----:B------:R-:W-:Y:S01]  /*09a0*/  IMAD R18, R18, R3, RZ ;  /* 0x0000000312127224 */ /* 0x000fe200078e02ff */
[----:B------:R-:W-:Y:S01]  /*09b0*/  LEA.HI.X.SX32 R31, R12, R13, 0x1, P2 ;  /* 0x0000000d0c1f7211 */ /* 0x000fe200010f0eff */
[----:B------:R-:W-:Y:S01]  /*09c0*/  IMAD R26, R3, 0x8, R24 ;  /* 0x00000008031a7824 */ /* 0x000fe200078e0218 */
[----:B------:R0:W-:Y:S01]  /*09d0*/  STL.64 [R1+0x58], R34 ;  /* 0x0000582201007387 */ /* 0x0001e20000100a00 */
[-C--:B------:R-:W-:Y:S01]  /*09e0*/  LEA R244, P4, R5, R205.reuse, 0x1 ;  /* 0x000000cd05f47211 */ /* 0x080fe200078808ff */
[----:B------:R-:W-:Y:S01]  /*09f0*/  IMAD R21, R73, 0xa, RZ ;  /* 0x0000000a49157824 */ /* 0x000fe200078e02ff */
[C---:B------:R-:W-:Y:S01]  /*0a00*/  LEA R28, P3, R18.reuse, R205, 0x1 ;  /* 0x000000cd121c7211 */ /* 0x040fe200078608ff */
[----:B------:R1:W-:Y:S01]  /*0a10*/  STL.64 [R1+0x50], R32 ;  /* 0x0000502001007387 */ /* 0x0003e20000100a00 */
[----:B------:R-:W-:Y:S01]  /*0a20*/  LEA R0, R3, R26, 0x2 ;  /* 0x0000001a03007211 */ /* 0x000fe200078e10ff */
[----:B------:R-:W-:Y:S01]  /*0a30*/  IMAD R77, R73, 0x28, RZ ;  /* 0x00000028494d7824 */ /* 0x000fe200078e02ff */
[----:B------:R-:W-:Y:S01]  /*0a40*/  LEA.HI.X.SX32 R29, R18, R13, 0x1, P3 ;  /* 0x0000000d121d7211 */ /* 0x000fe200018f0eff */
[----:B------:R2:W-:Y:S01]  /*0a50*/  STL.64 [R1+0x48], R30 ;  /* 0x0000481e01007387 */ /* 0x0005e20000100a00 */
[-C--:B------:R-:W-:Y:S01]  /*0a60*/  LEA R228, P5, R7, R205.reuse, 0x1 ;  /* 0x000000cd07e47211 */ /* 0x080fe200078a08ff */
[----:B------:R-:W-:Y:S01]  /*0a70*/  IMAD R2, R3, 0x4, R0 ;  /* 0x0000000403027824 */ /* 0x000fe200078e0200 */
[----:B------:R-:W-:Y:S01]  /*0a80*/  LEA R202, P6, R11, R205, 0x1 ;  /* 0x000000cd0bca7211 */ /* 0x000fe200078c08ff */
[----:B------:R3:W-:Y:S01]  /*0a90*/  STL.64 [R1+0x20], R28 ;  /* 0x0000201c01007387 */ /* 0x0007e20000100a00 */
[-C--:B------:R-:W-:Y:S01]  /*0aa0*/  LEA.HI.X.SX32 R245, R5, R13.reuse, 0x1, P4 ;  /* 0x0000000d05f57211 */ /* 0x080fe200020f0eff */
[----:B------:R-:W-:Y:S01]  /*0ab0*/  IMAD R6, R3, 0x4, R2 ;  /* 0x0000000403067824 */ /* 0x000fe200078e0202 */
[----:B------:R-:W-:Y:S01]  /*0ac0*/  LEA.HI.X.SX32 R229, R7, R13, 0x1, P5 ;  /* 0x0000000d07e57211 */ /* 0x000fe200028f0eff */
[----:B0-----:R-:W-:Y:S01]  /*0ad0*/  IMAD R35, R73, 0x14, RZ ;  /* 0x0000001449237824 */ /* 0x001fe200078e02ff */
[----:B-1----:R-:W-:Y:S01]  /*0ae0*/  LEA R32, P0, R14, R205, 0x1 ;  /* 0x000000cd0e207211 */ /* 0x002fe200078008ff */
[----:B------:R-:W-:Y:S01]  /*0af0*/  IMAD R16, R3, 0x4, R6 ;  /* 0x0000000403107824 */ /* 0x000fe200078e0206 */
[----:B------:R-:W-:Y:S01]  /*0b00*/  LEA.HI.X.SX32 R203, R11, R13, 0x1, P6 ;  /* 0x0000000d0bcb7211 */ /* 0x000fe200030f0eff */
[----:B------:R-:W-:Y:S01]  /*0b10*/  IMAD R41, R73, 0x16, RZ ;  /* 0x0000001649297824 */ /* 0x000fe200078e02ff */
[----:B--2---:R-:W-:Y:S01]  /*0b20*/  LEA R30, P1, R20, R205, 0x1 ;  /* 0x000000cd141e7211 */ /* 0x004fe200078208ff */
[----:B------:R-:W-:Y:S01]  /*0b30*/  IMAD R10, R3, 0x4, R16 ;  /* 0x00000004030a7824 */ /* 0x000fe200078e0210 */
[----:B------:R-:W-:Y:S01]  /*0b40*/  LEA.HI.X.SX32 R33, R14, R13, 0x1, P0 ;  /* 0x0000000d0e217211 */ /* 0x000fe200000f0eff */
[----:B------:R-:W-:Y:S01]  /*0b50*/  IMAD R81, R73, 0x2c, RZ ;  /* 0x0000002c49517824 */ /* 0x000fe200078e02ff */
[----:B---3--:R-:W-:Y:S01]  /*0b60*/  LEA R28, P2, R22, R205, 0x1 ;  /* 0x000000cd161c7211 */ /* 0x008fe200078408ff */
[C---:B------:R-:W-:Y:S01]  /*0b70*/  IMAD R12, R3.reuse, 0x4, R10 ;  /* 0x00000004030c7824 */ /* 0x040fe200078e020a */
[-C--:B------:R-:W-:Y:S01]  /*0b80*/  LEA.HI.X.SX32 R31, R20, R13.reuse, 0x1, P1 ;  /* 0x0000000d141f7211 */ /* 0x080fe200008f0eff */
[----:B------:R0:W-:Y:S01]  /*0b90*/  STL.64 [R1+0x40], R32 ;  /* 0x0000402001007387 */ /* 0x0001e20000100a00 */
[----:B------:R-:W-:Y:S01]  /*0ba0*/  LEA.HI.X.SX32 R29, R22, R13, 0x1, P2 ;  /* 0x0000000d161d7211 */ /* 0x000fe200010f0eff */
[----:B------:R-:W-:-:S02]  /*0bb0*/  IMAD R18, R3, 0x8, R12 ;  /* 0x0000000803127824 */ /* 0x000fc400078e020c */
[----:B------:R1:W-:Y:S01]  /*0bc0*/  STL.64 [R1+0x38], R30 ;  /* 0x0000381e01007387 */ /* 0x0003e20000100a00 */
[----:B------:R-:W-:Y:S02]  /*0bd0*/  IMAD R47, R73, 0x17, RZ ;  /* 0x00000017492f7824 */ /* 0x000fe400078e02ff */
[----:B------:R-:W-:Y:S01]  /*0be0*/  LEA R14, R3, R18, 0x2 ;  /* 0x00000012030e7211 */ /* 0x000fe200078e10ff */
[----:B------:R2:W-:Y:S01]  /*0bf0*/  STL.64 [R1+0x30], R28 ;  /* 0x0000301c01007387 */ /* 0x0005e20000100a00 */
[C---:B------:R-:W-:Y:S02]  /*0c00*/  IMAD R19, R73.reuse, 0x5, RZ ;  /* 0x0000000549137824 */ /* 0x040fe400078e02ff */
[----:B------:R-:W-:Y:S01]  /*0c10*/  IMAD R53, R73, 0x18, RZ ;  /* 0x0000001849357824 */ /* 0x000fe200078e02ff */
[-C--:B0-----:R-:W-:Y:S01]  /*0c20*/  LEA R32, P0, R24, R205.reuse, 0x1 ;  /* 0x000000cd18207211 */ /* 0x081fe200078008ff */
[----:B------:R-:W-:Y:S02]  /*0c30*/  IMAD R20, R3, 0x4, R14 ;  /* 0x0000000403147824 */ /* 0x000fe400078e020e */
[C---:B------:R-:W-:Y:S01]  /*0c40*/  IMAD R79, R73.reuse, 0x2a, RZ ;  /* 0x0000002a494f7824 */ /* 0x040fe200078e02ff */
[----:B-1----:R-:W-:Y:S01]  /*0c50*/  LEA R30, P1, R26, R205, 0x1 ;  /* 0x000000cd1a1e7211 */ /* 0x002fe200078208ff */
[C---:B------:R-:W-:Y:S01]  /*0c60*/  IMAD R61, R73.reuse, 0x1a, RZ ;  /* 0x0000001a493d7824 */ /* 0x040fe200078e02ff */
[----:B------:R-:W-:Y:S01]  /*0c70*/  LEA.HI.X.SX32 R33, R24, R13, 0x1, P0 ;  /* 0x0000000d18217211 */ /* 0x000fe200000f0eff */
[C---:B------:R-:W-:Y:S01]  /*0c80*/  IMAD R39, R73.reuse, 0x15, RZ ;  /* 0x0000001549277824 */ /* 0x040fe200078e02ff */
[----:B--2---:R-:W-:Y:S01]  /*0c90*/  LEA R28, P2, R0, R205, 0x1 ;  /* 0x000000cd001c7211 */ /* 0x004fe200078408ff */
[----:B------:R-:W-:Y:S01]  /*0ca0*/  IMAD R89, R73, 0x34, RZ ;  /* 0x0000003449597824 */ /* 0x000fe200078e02ff */
[-C--:B------:R-:W-:Y:S01]  /*0cb0*/  LEA.HI.X.SX32 R31, R26, R13.reuse, 0x1, P1 ;  /* 0x0000000d1a1f7211 */ /* 0x080fe200008f0eff */
[----:B------:R-:W-:Y:S01]  /*0cc0*/  STL.64 [R1+0x28], R32 ;  /* 0x0000282001007387 */ /* 0x000fe20000100a00 */
[----:B------:R-:W-:Y:S01]  /*0cd0*/  LEA.HI.X.SX32 R29, R0, R13, 0x1, P2 ;  /* 0x0000000d001d7211 */ /* 0x000fe200010f0eff */
[C---:B------:R-:W-:Y:S01]  /*0ce0*/  IMAD R0, R3.reuse, 0x4, R20 ;  /* 0x0000000403007824 */ /* 0x040fe200078e0214 */
[-C--:B------:R-:W-:Y:S01]  /*0cf0*/  LEA R26, P0, R2, R205.reuse, 0x1 ;  /* 0x000000cd021a7211 */ /* 0x080fe200078008ff */
[----:B------:R-:W-:Y:S01]  /*0d00*/  STL.64 [R1+0x18], R30 ;  /* 0x0000181e01007387 */ /* 0x000fe20000100a00 */
[----:B------:R-:W-:Y:S01]  /*0d10*/  LEA R24, P1, R6, R205, 0x1 ;  /* 0x000000cd06187211 */ /* 0x000fe200078208ff */
[C---:B------:R-:W-:Y:S01]  /*0d20*/  IMAD R22, R3.reuse, 0x4, R0 ;  /* 0x0000000403167824 */ /* 0x040fe200078e0200 */
[----:B------:R-:W-:Y:S01]  /*0d30*/  LEA.HI.X.SX32 R27, R2, R13, 0x1, P0 ;  /* 0x0000000d021b7211 */ /* 0x000fe200000f0eff */
[----:B------:R0:W-:Y:S01]  /*0d40*/  STL.64 [R1+0x10], R28 ;  /* 0x0000101c01007387 */ /* 0x0001e20000100a00 */
[----:B------:R-:W-:Y:S01]  /*0d50*/  LEA R250, P2, R16, R205, 0x1 ;  /* 0x000000cd10fa7211 */ /* 0x000fe200078408ff */
[C---:B------:R-:W-:Y:S01]  /*0d60*/  IMAD R2, R3.reuse, 0x4, R22 ;  /* 0x0000000403027824 */ /* 0x040fe200078e0216 */
[----:B------:R-:W-:Y:S01]  /*0d70*/  LEA.HI.X.SX32 R25, R6, R13, 0x1, P1 ;  /* 0x0000000d06197211 */ /* 0x000fe200008f0eff */
[----:B------:R1:W-:Y:S01]  /*0d80*/  STL.64 [R1+0x8], R26 ;  /* 0x0000081a01007387 */ /* 0x0003e20000100a00 */
[----:B------:R-:W-:Y:S01]  /*0d90*/  LEA R248, P0, R10, R205, 0x1 ;  /* 0x000000cd0af87211 */ /* 0x000fe200078008ff */
[C---:B------:R-:W-:Y:S01]  /*0da0*/  IMAD R6, R3.reuse, 0x4, R2 ;  /* 0x0000000403067824 */ /* 0x040fe200078e0202 */
[-C--:B------:R-:W-:Y:S01]  /*0db0*/  LEA.HI.X.SX32 R251, R16, R13.reuse, 0x1, P2 ;  /* 0x0000000d10fb7211 */ /* 0x080fe200010f0eff */
[----:B------:R2:W-:Y:S01]  /*0dc0*/  STL.64 [R1], R24 ;  /* 0x0000001801007387 */ /* 0x0005e20000100a00 */
[----:B------:R-:W-:Y:S01]  /*0dd0*/  LEA.HI.X.SX32 R249, R10, R13, 0x1, P0 ;  /* 0x0000000d0af97211 */ /* 0x000fe200000f0eff */
[----:B------:R-:W-:Y:S01]  /*0de0*/  IMAD R10, R3, 0x8, R6 ;  /* 0x00000008030a7824 */ /* 0x000fe200078e0206 */
[-C--:B------:R-:W-:Y:S01]  /*0df0*/  LEA R246, P1, R12, R205.reuse, 0x1 ;  /* 0x000000cd0cf67211 */ /* 0x080fe200078208ff */
[C---:B0-----:R-:W-:Y:S01]  /*0e00*/  IMAD R29, R73.reuse, 0x24, RZ ;  /* 0x00000024491d7824 */ /* 0x041fe200078e02ff */
[----:B------:R-:W-:Y:S01]  /*0e10*/  LEA R242, P2, R18, R205, 0x1 ;  /* 0x000000cd12f27211 */ /* 0x000fe200078408ff */
[C---:B------:R-:W-:Y:S01]  /*0e20*/  IMAD R33, R73.reuse, 0xc, RZ ;  /* 0x0000000c49217824 */ /* 0x040fe200078e02ff */
[-C--:B------:R-:W-:Y:S01]  /*0e30*/  LEA.HI.X.SX32 R247, R12, R13.reuse, 0x1, P1 ;  /* 0x0000000d0cf77211 */ /* 0x080fe200008f0eff */
[C---:B-1----:R-:W-:Y:S01]  /*0e40*/  IMAD R27, R73.reuse, 0x13, RZ ;  /* 0x00000013491b7824 */ /* 0x042fe200078e02ff */
[----:B------:R-:W-:Y:S01]  /*0e50*/  LEA.HI.X.SX32 R243, R18, R13, 0x1, P2 ;  /* 0x0000000d12f37211 */ /* 0x000fe200010f0eff */
[C---:B------:R-:W-:Y:S01]  /*0e60*/  IMAD R31, R73.reuse, 0x6, RZ ;  /* 0x00000006491f7824 */ /* 0x040fe200078e02ff */
[-C--:B------:R-:W-:Y:S01]  /*0e70*/  LEA R236, P2, R0, R205.reuse, 0x1 ;  /* 0x000000cd00ec7211 */ /* 0x080fe200078408ff */
[----:B--2---:R-:W-:Y:S01]  /*0e80*/  IMAD R25, R73, 0xb, RZ ;  /* 0x0000000b49197824 */ /* 0x004fe200078e02ff */
[----:B------:R-:W-:Y:S01]  /*0e90*/  LEA R12, R3, R10, 0x2 ;  /* 0x0000000a030c7211 */ /* 0x000fe200078e10ff */
[C---:B------:R-:W-:Y:S01]  /*0ea0*/  IMAD R91, R73.reuse, 0x36, RZ ;  /* 0x00000036495b7824 */ /* 0x040fe200078e02ff */
[-C--:B------:R-:W-:Y:S01]  /*0eb0*/  LEA R238, P1, R20, R205.reuse, 0x1 ;  /* 0x000000cd14ee7211 */ /* 0x080fe200078208ff */
[C---:B------:R-:W-:Y:S01]  /*0ec0*/  IMAD R85, R73.reuse, 0x30, RZ ;  /* 0x0000003049557824 */ /* 0x040fe200078e02ff */
[----:B------:R-:W-:Y:S01]  /*0ed0*/  LEA R240, P0, R14, R205, 0x1 ;  /* 0x000000cd0ef07211 */ /* 0x000fe200078008ff */
[----:B------:R-:W-:Y:S01]  /*0ee0*/  IMAD R37, R73, 0xd, RZ ;  /* 0x0000000d49257824 */ /* 0x000fe200078e02ff */
[-C--:B------:R-:W-:Y:S01]  /*0ef0*/  LEA.HI.X.SX32 R237, R0, R13.reuse, 0x1, P2 ;  /* 0x0000000d00ed7211 */ /* 0x080fe200010f0eff */
[----:B------:R-:W-:Y:S01]  /*0f00*/  IMAD R0, R3, 0x4, R12 ;  /* 0x0000000403007824 */ /* 0x000fe200078e020c */
[-C--:B------:R-:W-:Y:S01]  /*0f10*/  LEA.HI.X.SX32 R239, R20, R13.reuse, 0x1, P1 ;  /* 0x0000000d14ef7211 */ /* 0x080fe200008f0eff */
[----:B------:R-:W-:Y:S01]  /*0f20*/  IMAD R11, R73, 0x3, RZ ;  /* 0x00000003490b7824 */ /* 0x000fe200078e02ff */
[----:B------:R-:W-:Y:S01]  /*0f30*/  LEA.HI.X.SX32 R241, R14, R13, 0x1, P0 ;  /* 0x0000000d0ef17211 */ /* 0x000fe200000f0eff */
[----:B------:R-:W-:Y:S01]  /*0f40*/  IMAD R14, R3, 0x4, R0 ;  /* 0x00000004030e7824 */ /* 0x000fe200078e0200 */
[-C--:B------:R-:W-:Y:S01]  /*0f50*/  LEA R232, P1, R2, R205.reuse, 0x1 ;  /* 0x000000cd02e87211 */ /* 0x080fe200078208ff */
[C---:B------:R-:W-:Y:S01]  /*0f60*/  IMAD R87, R73.reuse, 0x32, RZ ;  /* 0x0000003249577824 */ /* 0x040fe200078e02ff */
[----:B------:R-:W-:Y:S01]  /*0f70*/  LEA R230, P2, R6, R205, 0x1 ;  /* 0x000000cd06e67211 */ /* 0x000fe200078408ff */
[----:B------:R-:W-:Y:S01]  /*0f80*/  IMAD R45, R73, 0xe, RZ ;  /* 0x0000000e492d7824 */ /* 0x000fe200078e02ff */
[-C--:B------:R-:W-:Y:S01]  /*0f90*/  LEA.HI.X.SX32 R233, R2, R13.reuse, 0x1, P1 ;  /* 0x0000000d02e97211 */ /* 0x080fe200008f0eff */
[----:B------:R-:W-:Y:S01]  /*0fa0*/  IMAD R2, R3, 0x4, R14 ;  /* 0x0000000403027824 */ /* 0x000fe200078e020e */
[----:B------:R-:W-:Y:S01]  /*0fb0*/  LEA.HI.X.SX32 R231, R6, R13, 0x1, P2 ;  /* 0x0000000d06e77211 */ /* 0x000fe200010f0eff */
[----:B------:R-:W-:Y:S01]  /*0fc0*/  IMAD R63, R73, 0x1b, RZ ;  /* 0x0000001b493f7824 */ /* 0x000fe200078e02ff */
[-C--:B------:R-:W-:Y:S01]  /*0fd0*/  LEA R234, P0, R22, R205.reuse, 0x1 ;  /* 0x000000cd16ea7211 */ /* 0x080fe200078008ff */
[----:B------:R-:W-:Y:S01]  /*0fe0*/  IMAD R6, R3, 0x4, R2 ;  /* 0x0000000403067824 */ /* 0x000fe200078e0202 */
[----:B------:R-:W-:Y:S01]  /*0ff0*/  LEA R212, P2, R0, R205, 0x1 ;  /* 0x000000cd00d47211 */ /* 0x000fe200078408ff */
[C---:B------:R-:W-:Y:S01]  /*1000*/  IMAD R65, R73.reuse, 0x1c, RZ ;  /* 0x0000001c49417824 */ /* 0x040fe200078e02ff */
[----:B------:R-:W-:Y:S01]  /*1010*/  LEA.HI.X.SX32 R235, R22, R13, 0x1, P0 ;  /* 0x0000000d16eb7211 */ /* 0x000fe200000f0eff */
[C---:B------:R-:W-:Y:S01]  /*1020*/  IMAD R93, R73.reuse, 0x38, RZ ;  /* 0x00000038495d7824 */ /* 0x040fe200078e02ff */
[----:B------:R-:W-:Y:S01]  /*1030*/  LEA R218, P1, R12, R205, 0x1 ;  /* 0x000000cd0cda7211 */ /* 0x000fe200078208ff */
[----:B------:R-:W-:Y:S01]  /*1040*/  IMAD R95, R73, 0x3a, RZ ;  /* 0x0000003a495f7824 */ /* 0x000fe200078e02ff */
[----:B------:R-:W-:Y:S01]  /*1050*/  LEA.HI.X.SX32 R213, R0, R13, 0x1, P2 ;  /* 0x0000000d00d57211 */ /* 0x000fe200010f0eff */
[----:B------:R-:W-:Y:S01]  /*1060*/  IMAD R0, R3, 0x4, R6 ;  /* 0x0000000403007824 */ /* 0x000fe200078e0206 */
[----:B------:R-:W-:Y:S01]  /*1070*/  LEA R226, P0, R10, R205, 0x1 ;  /* 0x000000cd0ae27211 */ /* 0x000fe200078008ff */
[C---:B------:R-:W-:Y:S01]  /*1080*/  IMAD R69, R73.reuse, 0x1e, RZ ;  /* 0x0000001e49457824 */ /* 0x040fe200078e02ff */
[-C--:B------:R-:W-:Y:S01]  /*1090*/  LEA.HI.X.SX32 R219, R12, R13.reuse, 0x1, P1 ;  /* 0x0000000d0cdb7211 */ /* 0x080fe200008f0eff */
[C---:B------:R-:W-:Y:S01]  /*10a0*/  IMAD R55, R73.reuse, 0x19, RZ ;  /* 0x0000001949377824 */ /* 0x040fe200078e02ff */
[----:B------:R-:W-:Y:S01]  /*10b0*/  LEA.HI.X.SX32 R227, R10, R13, 0x1, P0 ;  /* 0x0000000d0ae37211 */ /* 0x000fe200000f0eff */
[C---:B------:R-:W-:Y:S01]  /*10c0*/  IMAD R43, R73.reuse, 0x7, RZ ;  /* 0x00000007492b7824 */ /* 0x040fe200078e02ff */
[-C--:B------:R-:W-:Y:S01]  /*10d0*/  LEA R208, P1, R2, R205.reuse, 0x1 ;  /* 0x000000cd02d07211 */ /* 0x080fe200078208ff */
[C---:B------:R-:W-:Y:S01]  /*10e0*/  IMAD R67, R73.reuse, 0x1d, RZ ;  /* 0x0000001d49437824 */ /* 0x040fe200078e02ff */
[-C--:B------:R-:W-:Y:S01]  /*10f0*/  LEA R210, P0, R14, R205.reuse, 0x1 ;  /* 0x000000cd0ed27211 */ /* 0x080fe200078008ff */
[C---:B------:R-:W-:Y:S01]  /*1100*/  IMAD R49, R73.reuse, 0xf, RZ ;  /* 0x0000000f49317824 */ /* 0x040fe200078e02ff */
[-C--:B------:R-:W-:Y:S01]  /*1110*/  LEA R204, P3, R0, R205.reuse, 0x1 ;  /* 0x000000cd00cc7211 */ /* 0x080fe200078608ff */
[C---:B------:R-:W-:Y:S01]  /*1120*/  IMAD R97, R73.reuse, 0x3c, RZ ;  /* 0x0000003c49617824 */ /* 0x040fe200078e02ff */
[----:B------:R-:W-:Y:S01]  /*1130*/  LEA R206, P2, R6, R205, 0x1 ;  /* 0x000000cd06ce7211 */ /* 0x000fe200078408ff */
[C---:B------:R-:W-:Y:S01]  /*1140*/  IMAD.SHL.U32 R7, R73.reuse, 0x2, RZ ;  /* 0x0000000249077824 */ /* 0x040fe200078e00ff */
[-C--:B------:R-:W-:Y:S01]  /*1150*/  LEA.HI.X.SX32 R209, R2, R13.reuse, 0x1, P1 ;  /* 0x0000000d02d17211 */ /* 0x080fe200008f0eff */
[C---:B------:R-:W-:Y:S01]  /*1160*/  IMAD R99, R73.reuse, 0x3e, RZ ;  /* 0x0000003e49637824 */ /* 0x040fe200078e02ff */
[-C--:B------:R-:W-:Y:S01]  /*1170*/  LEA.HI.X.SX32 R211, R14, R13.reuse, 0x1, P0 ;  /* 0x0000000d0ed37211 */ /* 0x080fe200000f0eff */
[C---:B------:R-:W-:Y:S01]  /*1180*/  IMAD.SHL.U32 R51, R73.reuse, 0x4, RZ ;  /* 0x0000000449337824 */ /* 0x040fe200078e00ff */
[-C--:B------:R-:W-:Y:S01]  /*1190*/  LEA.HI.X.SX32 R205, R0, R13.reuse, 0x1, P3 ;  /* 0x0000000d00cd7211 */ /* 0x080fe200018f0eff */
[----:B------:R-:W-:Y:S01]  /*11a0*/  IMAD.SHL.U32 R59, R73, 0x10, RZ ;  /* 0x00000010493b7824 */ /* 0x000fe200078e00ff */
[-C--:B------:R-:W-:Y:S01]  /*11b0*/  IADD3 R22, P1, R17, R8.reuse, RZ ;  /* 0x0000000811167210 */ /* 0x080fe20007f3e0ff */
[C---:B------:R-:W-:Y:S01]  /*11c0*/  IMAD R71, R73.reuse, 0x1f, RZ ;  /* 0x0000001f49477824 */ /* 0x040fe200078e02ff */
[----:B------:R-:W-:Y:S01]  /*11d0*/  LEA.HI.X.SX32 R207, R6, R13, 0x1, P2 ;  /* 0x0000000d06cf7211 */ /* 0x000fe200010f0eff */
[----:B------:R-:W-:Y:S01]  /*11e0*/  IMAD R13, R73, 0x11, RZ ;  /* 0x00000011490d7824 */ /* 0x000fe200078e02ff */
[-C--:B------:R-:W-:Y:S01]  /*11f0*/  IADD3 R14, P3, R29, R8.reuse, RZ ;  /* 0x000000081d0e7210 */ /* 0x080fe20007f7e0ff */
[----:B------:R-:W-:Y:S01]  /*1200*/  IMAD.MOV.U32 R2, RZ, RZ, 0x3f800000 ;  /* 0x3f800000ff027424 */ /* 0x000fe200078e00ff */
[-C--:B------:R-:W-:Y:S01]  /*1210*/  IADD3 R12, P5, R23, R8.reuse, RZ ;  /* 0x00000008170c7210 */ /* 0x080fe20007fbe0ff */
[----:B------:R-:W-:Y:S01]  /*1220*/  IMAD.MOV.U32 R5, RZ, RZ, RZ ;  /* 0x000000ffff057224 */ /* 0x000fe200078e00ff */
[-C--:B------:R-:W-:Y:S01]  /*1230*/  LEA.HI.X.SX32 R23, R15, R9.reuse, 0x1, P1 ;  /* 0x000000090f177211 */ /* 0x080fe200008f0eff */
[----:B------:R-:W-:Y:S01]  /*1240*/  IMAD.MOV.U32 R0, RZ, RZ, RZ ;  /* 0x000000ffff007224 */ /* 0x000fe200078e00ff */
[----:B------:R-:W-:Y:S01]  /*1250*/  LEA.HI.X.SX32 R15, R17, R9, 0x1, P3 ;  /* 0x00000009110f7211 */ /* 0x000fe200018f0eff */
[----:B------:R-:W-:Y:S01]  /*1260*/  IMAD.MOV.U32 R6, RZ, RZ, 0x3f800000 ;  /* 0x3f800000ff067424 */ /* 0x000fe200078e00ff */
[----:B------:R-:W-:-:S02]  /*1270*/  IADD3 R28, P3, R35, R8, RZ ;  /* 0x00000008231c7210 */ /* 0x000fc40007f7e0ff */
[-C--:B------:R-:W-:Y:S02]  /*1280*/  IADD3 R16, P0, R75, R8.reuse, RZ ;  /* 0x000000084b107210 */ /* 0x080fe40007f1e0ff */
[-C--:B------:R-:W-:Y:S02]  /*1290*/  LEA.HI.X.SX32 R13, R13, R9.reuse, 0x1, P5 ;  /* 0x000000090d0d7211 */ /* 0x080fe400028f0eff */
[-C--:B------:R-:W-:Y:S02]  /*12a0*/  IADD3 R26, P5, R83, R8.reuse, RZ ;  /* 0x00000008531a7210 */ /* 0x080fe40007fbe0ff */
[-C--:B------:R-:W-:Y:S02]  /*12b0*/  IADD3 R190, P1, R21, R8.reuse, RZ ;  /* 0x0000000815be7210 */ /* 0x080fe40007f3e0ff */
[----:B------:R-:W-:Y:S02]  /*12c0*/  IADD3 R18, P2, R77, R8, RZ ;  /* 0x000000084d127210 */ /* 0x000fe40007f5e0ff */
[----:B------:R-:W-:-:S02]  /*12d0*/  LEA.HI.X.SX32 R29, R21, R9, 0x1, P3 ;  /* 0x00000009151d7211 */ /* 0x000fc400018f0eff */
[-C--:B------:R-:W-:Y:S02]  /*12e0*/  LEA.HI.X.SX32 R17, R27, R9.reuse, 0x1, P0 ;  /* 0x000000091b117211 */ /* 0x080fe400000f0eff */
[-C--:B------:R-:W-:Y:S02]  /*12f0*/  IADD3 R34, P3, R41, R8.reuse, RZ ;  /* 0x0000000829227210 */ /* 0x080fe40007f7e0ff */
[-C--:B------:R-:W-:Y:S02]  /*1300*/  IADD3 R24, P6, R81, R8.reuse, RZ ;  /* 0x0000000851187210 */ /* 0x080fe40007fde0ff */
[-C--:B------:R-:W-:Y:S02]  /*1310*/  LEA.HI.X.SX32 R27, R47, R9.reuse, 0x1, P5 ;  /* 0x000000092f1b7211 */ /* 0x080fe400028f0eff */
[----:B------:R-:W-:Y:S02]  /*1320*/  LEA.HI.X.SX32 R191, R19, R9, 0x1, P1 ;  /* 0x0000000913bf7211 */ /* 0x000fe400008f0eff */
[----:B------:R-:W-:-:S02]  /*1330*/  IADD3 R40, P5, R53, R8, RZ ;  /* 0x0000000835287210 */ /* 0x000fc40007fbe0ff */
[-C--:B------:R-:W-:Y:S02]  /*1340*/  LEA.HI.X.SX32 R19, R35, R9.reuse, 0x1, P2 ;  /* 0x0000000923137211 */ /* 0x080fe400010f0eff */
[-C--:B------:R-:W-:Y:S02]  /*1350*/  IADD3 R20, P4, R79, R8.reuse, RZ ;  /* 0x000000084f147210 */ /* 0x080fe40007f9e0ff */
[-C--:B------:R-:W-:Y:S02]  /*1360*/  LEA.HI.X.SX32 R35, R25, R9.reuse, 0x1, P3 ;  /* 0x0000000919237211 */ /* 0x080fe400018f0eff */
[-C--:B------:R-:W-:Y:S02]  /*1370*/  LEA.HI.X.SX32 R25, R41, R9.reuse, 0x1, P6 ;  /* 0x0000000929197211 */ /* 0x080fe400030f0eff */
[----:B------:R-:W-:Y:S02]  /*1380*/  LEA.HI.X.SX32 R41, R33, R9, 0x1, P5 ;  /* 0x0000000921297211 */ /* 0x000fe400028f0eff */
[----:B------:R-:W-:-:S02]  /*1390*/  IADD3 R46, P5, R61, R8, RZ ;  /* 0x000000083d2e7210 */ /* 0x000fc40007fbe0ff */
[-C--:B------:R-:W-:Y:S02]  /*13a0*/  IADD3 R36, P2, R89, R8.reuse, RZ ;  /* 0x0000000859247210 */ /* 0x080fe40007f5e0ff */
[----:B------:R-:W-:Y:S02]  /*13b0*/  LEA.HI.X.SX32 R21, R39, R9, 0x1, P4 ;  /* 0x0000000927157211 */ /* 0x000fe400020f0eff */
[-C--:B------:R-:W-:Y:S02]  /*13c0*/  IADD3 R196, P3, R31, R8.reuse, RZ ;  /* 0x000000081fc47210 */ /* 0x080fe40007f7e0ff */
[-C--:B------:R-:W-:Y:S02]  /*13d0*/  IADD3 R38, P4, R91, R8.reuse, RZ ;  /* 0x000000085b267210 */ /* 0x080fe40007f9e0ff */
[-C--:B------:R-:W-:Y:S02]  /*13e0*/  IADD3 R188, P6, R33, R8.reuse, RZ ;  /* 0x0000000821bc7210 */ /* 0x080fe40007fde0ff */
[----:B------:R-:W-:-:S02]  /*13f0*/  IADD3 R30, P0, R85, R8, RZ ;  /* 0x00000008551e7210 */ /* 0x000fc40007f1e0ff */
[-C--:B------:R-:W-:Y:S02]  /*1400*/  LEA.HI.X.SX32 R47, R37, R9.reuse, 0x1, P5 ;  /* 0x00000009252f7211 */ /* 0x080fe400028f0eff */
[-C--:B------:R-:W-:Y:S02]  /*1410*/  IADD3 R32, P1, R87, R8.reuse, RZ ;  /* 0x0000000857207210 */ /* 0x080fe40007f3e0ff */
[-C--:B------:R-:W-:Y:S02]  /*1420*/  LEA.HI.X.SX32 R197, R11, R9.reuse, 0x1, P3 ;  /* 0x000000090bc57211 */ /* 0x080fe400018f0eff */
[-C--:B------:R-:W-:Y:S02]  /*1430*/  IADD3 R52, P5, R45, R8.reuse, RZ ;  /* 0x000000082d347210 */ /* 0x080fe40007fbe0ff */
[----:B------:R-:W-:Y:S02]  /*1440*/  LEA.HI.X.SX32 R37, R61, R9, 0x1, P2 ;  /* 0x000000093d257211 */ /* 0x000fe400010f0eff */
[----:B------:R-:W-:-:S02]  /*1450*/  IADD3 R42, P3, R93, R8, RZ ;  /* 0x000000085d2a7210 */ /* 0x000fc40007f7e0ff */
[-C--:B------:R-:W-:Y:S02]  /*1460*/  LEA.HI.X.SX32 R189, R31, R9.reuse, 0x1, P6 ;  /* 0x000000091fbd7211 */ /* 0x080fe400030f0eff */
[-C--:B------:R-:W-:Y:S02]  /*1470*/  IADD3 R54, P2, R65, R8.reuse, RZ ;  /* 0x0000000841367210 */ /* 0x080fe40007f5e0ff */
[-C--:B------:R-:W-:Y:S02]  /*1480*/  LEA.HI.X.SX32 R39, R63, R9.reuse, 0x1, P4 ;  /* 0x000000093f277211 */ /* 0x080fe400020f0eff */
[-C--:B------:R-:W-:Y:S02]  /*1490*/  IADD3 R44, P6, R95, R8.reuse, RZ ;  /* 0x000000085f2c7210 */ /* 0x080fe40007fde0ff */
[----:B------:R-:W-:Y:S02]  /*14a0*/  IADD3 R184, P4, R69, R8, RZ ;  /* 0x0000000845b87210 */ /* 0x000fe40007f9e0ff */
[----:B------:R-:W-:-:S02]  /*14b0*/  LEA.HI.X.SX32 R31, R53, R9, 0x1, P0 ;  /* 0x00000009351f7211 */ /* 0x000fc400000f0eff */
[-C--:B------:R-:W-:Y:S02]  /*14c0*/  LEA.HI.X.SX32 R33, R55, R9.reuse, 0x1, P1 ;  /* 0x0000000937217211 */ /* 0x080fe400008f0eff */
[-C--:B------:R-:W-:Y:S02]  /*14d0*/  LEA.HI.X.SX32 R53, R43, R9.reuse, 0x1, P5 ;  /* 0x000000092b357211 */ /* 0x080fe400028f0eff */
[-C--:B------:R-:W-:Y:S02]  /*14e0*/  LEA.HI.X.SX32 R55, R45, R9.reuse, 0x1, P2 ;  /* 0x000000092d377211 */ /* 0x080fe400010f0eff */
[-C--:B------:R-:W-:Y:S02]  /*14f0*/  LEA.HI.X.SX32 R43, R65, R9.reuse, 0x1, P3 ;  /* 0x00000009412b7211 */ /* 0x080fe400018f0eff */
[----:B------:R-:W-:Y:S02]  /*1500*/  LEA R194, P3, R73, R8, 0x3 ;  /* 0x0000000849c27211 */ /* 0x000fe400078618ff */
[----:B------:R-:W-:-:S02]  /*1510*/  LEA.HI.X.SX32 R45, R67, R9, 0x1, P6 ;  /* 0x00000009432d7211 */ /* 0x000fc400030f0eff */
[----:B------:R-:W-:Y:S02]  /*1520*/  LEA.HI.X.SX32 R185, R49, R9, 0x1, P4 ;  /* 0x0000000931b97211 */ /* 0x000fe400020f0eff */
[-C--:B------:R-:W-:Y:S02]  /*1530*/  IADD3 R48, P0, R97, R8.reuse, RZ ;  /* 0x0000000861307210 */ /* 0x080fe40007f1e0ff */
[-C--:B------:R-:W-:Y:S02]  /*1540*/  IADD3 R50, P1, R99, R8.reuse, RZ ;  /* 0x0000000863327210 */ /* 0x080fe40007f3e0ff */
[-C--:B------:R-:W-:Y:S02]  /*1550*/  IADD3 R200, P5, R7, R8.reuse, RZ ;  /* 0x0000000807c87210 */ /* 0x080fe40007fbe0ff */
[CC--:B------:R-:W-:Y:S02]  /*1560*/  LEA R198, P2, R73.reuse, R8.reuse, 0x2 ;  /* 0x0000000849c67211 */ /* 0x0c0fe400078410ff */
[----:B------:R-:W-:-:S02]  /*1570*/  LEA R186, P6, R73, R8, 0x4 ;  /* 0x0000000849ba7211 */ /* 0x000fc400078c20ff */
[----:B------:R-:W-:Y:S02]  /*1580*/  LEA R10, P4, R73, R8, 0x5 ;  /* 0x00000008490a7211 */ /* 0x000fe400078828ff */
[-C--:B------:R-:W-:Y:S02]  /*1590*/  LEA.HI.X.SX32 R195, R51, R9.reuse, 0x1, P3 ;  /* 0x0000000933c37211 */ /* 0x080fe400018f0eff */
[-C--:B------:R-:W-:Y:S02]  /*15a0*/  LEA.HI.X.SX32 R49, R69, R9.reuse, 0x1, P0 ;  /* 0x0000000945317211 */ /* 0x080fe400000f0eff */
[-C--:B------:R-:W-:Y:S02]  /*15b0*/  LEA.HI.X.SX32 R201, R73, R9.reuse, 0x1, P5 ;  /* 0x0000000949c97211 */ /* 0x080fe400028f0eff */
[-C--:B------:R-:W-:Y:S02]  /*15c0*/  LEA.HI.X.SX32 R199, R7, R9.reuse, 0x1, P2 ;  /* 0x0000000907c77211 */ /* 0x080fe400010f0eff */
[----:B------:R-:W-:-:S02]  /*15d0*/  LEA.HI.X.SX32 R187, R57, R9, 0x1, P6 ;  /* 0x0000000939bb7211 */ /* 0x000fc400030f0eff */
[-C--:B------:R-:W-:Y:S02]  /*15e0*/  LEA.HI.X.SX32 R11, R59, R9.reuse, 0x1, P4 ;  /* 0x000000093b0b7211 */ /* 0x080fe400020f0eff */
[----:B------:R-:W-:-:S07]  /*15f0*/  LEA.HI.X.SX32 R51, R71, R9, 0x1, P1 ;  /* 0x0000000947337211 */ /* 0x000fce00008f0eff */
.L_x_1:
[----:B------:R-:W2:Y:S04]  /*1600*/  LDL.64 R56, [R1+0x48] ;  /* 0x0000480001387983 */ /* 0x000ea80000100a00 */
[----:B------:R-:W3:Y:S04]  /*1610*/  LDL.64 R58, [R1+0x20] ;  /* 0x00002000013a7983 */ /* 0x000ee80000100a00 */
[----:B------:R-:W4:Y:S04]  /*1620*/  LDL.64 R62, [R1+0x58] ;  /* 0x00005800013e7983 */ /* 0x000f280000100a00 */
[----:B------:R-:W5:Y:S04]  /*1630*/  LDL.64 R64, [R1+0x50] ;  /* 0x0000500001407983 */ /* 0x000f680000100a00 */
[----:B------:R-:W5:Y:S04]  /*1640*/  LDL.64 R68, [R1+0x40] ;  /* 0x0000400001447983 */ /* 0x000f680000100a00 */
[----:B------:R-:W5:Y:S04]  /*1650*/  LDL.64 R70, [R1+0x38] ;  /* 0x0000380001467983 */ /* 0x000f680000100a00 */
[----:B------:R-:W5:Y:S04]  /*1660*/  LDL.64 R72, [R1+0x30] ;  /* 0x0000300001487983 */ /* 0x000f680000100a00 */
[----:B------:R-:W5:Y:S04]  /*1670*/  LDL.64 R60, [R1+0x28] ;  /* 0x00002800013c7983 */ /* 0x000f680000100a00 */
[----:B------:R-:W5:Y:S04]  /*1680*/  LDL.64 R80, [R1+0x8] ;  /* 0x0000080001507983 */ /* 0x000f680000100a00 */
[----:B------:R-:W5:Y:S04]  /*1690*/  LDL.64 R78, [R1] ;  /* 0x00000000014e7983 */ /* 0x000f680000100a00 */
[----:B------:R-:W5:Y:S04]  /*16a0*/  LDL.64 R84, [R1+0x18] ;  /* 0x0000180001547983 */ /* 0x000f680000100a00 */
[----:B------:R-:W5:Y:S01]  /*16b0*/  LDL.64 R82, [R1+0x10] ;  /* 0x0000100001527983 */ /* 0x000f620000100a00 */
[----:B--2---:R-:W-:-:S04]  /*16c0*/  IMAD.WIDE R66, R5, 0x2, R56 ;  /* 0x0000000205427825 */ /* 0x004fc800078e0238 */
[C---:B---3--:R-:W-:Y:S01]  /*16d0*/  IMAD.WIDE R76, R5.reuse, 0x2, R58 ;  /* 0x00000002054c7825 */ /* 0x048fe200078e023a */
[----:B------:R0:W2:Y:S03]  /*16e0*/  LDG.E.U16 R57, desc[UR10][R66.64] ;  /* 0x0000000a42397981 */ /* 0x0000a6000c1e1500 */
[C---:B----4-:R-:W-:Y:S01]  /*16f0*/  IMAD.WIDE R62, R5.reuse, 0x2, R62 ;  /* 0x00000002053e7825 */ /* 0x050fe200078e023e */
[----:B------:R1:W3:Y:S03]  /*1700*/  LDG.E.U16 R86, desc[UR10][R76.64] ;  /* 0x0000000a4c567981 */ /* 0x0002e6000c1e1500 */
[C---:B-----5:R-:W-:Y:S01]  /*1710*/  IMAD.WIDE R64, R5.reuse, 0x2, R64 ;  /* 0x0000000205407825 */ /* 0x060fe200078e0240 */
[----:B------:R4:W5:Y:S03]  /*1720*/  LDG.E.U16 R7, desc[UR10][R62.64] ;  /* 0x0000000a3e077981 */ /* 0x000966000c1e1500 */
[C---:B------:R-:W-:Y:S01]  /*1730*/  IMAD.WIDE R68, R5.reuse, 0x2, R68 ;  /* 0x0000000205447825 */ /* 0x040fe200078e0244 */
[----:B------:R4:W3:Y:S03]  /*1740*/  LDG.E.U16 R56, desc[UR10][R64.64] ;  /* 0x0000000a40387981 */ /* 0x0008e6000c1e1500 */
[C---:B------:R-:W-:Y:S01]  /*1750*/  IMAD.WIDE R70, R5.reuse, 0x2, R70 ;  /* 0x0000000205467825 */ /* 0x040fe200078e0246 */
[----:B------:R4:W3:Y:S03]  /*1760*/  LDG.E.U16 R58, desc[UR10][R68.64] ;  /* 0x0000000a443a7981 */ /* 0x0008e6000c1e1500 */
[C---:B------:R-:W-:Y:S01]  /*1770*/  IMAD.WIDE R72, R5.reuse, 0x2, R72 ;  /* 0x0000000205487825 */ /* 0x040fe200078e0248 */
[----:B------:R4:W3:Y:S03]  /*1780*/  LDG.E.U16 R59, desc[UR10][R70.64] ;  /* 0x0000000a463b7981 */ /* 0x0008e6000c1e1500 */
[----:B------:R-:W-:-:S02]  /*1790*/  IMAD.WIDE R74, R5, 0x2, R60 ;  /* 0x00000002054a7825 */ /* 0x000fc400078e023c */
[----:B------:R4:W3:Y:S02]  /*17a0*/  LDG.E.U16 R60, desc[UR10][R72.64] ;  /* 0x0000000a483c7981 */ /* 0x0008e4000c1e1500 */
[C---:B0-----:R-:W-:Y:S02]  /*17b0*/  IMAD.WIDE R66, R5.reuse, 0x2, R80 ;  /* 0x0000000205427825 */ /* 0x041fe400078e0250 */
[----:B------:R0:W3:Y:S02]  /*17c0*/  LDG.E.U16 R61, desc[UR10][R74.64] ;  /* 0x0000000a4a3d7981 */ /* 0x0000e4000c1e1500 */
[C---:B------:R-:W-:Y:S02]  /*17d0*/  IMAD.WIDE R78, R5.reuse, 0x2, R78 ;  /* 0x00000002054e7825 */ /* 0x040fe400078e024e */
[----:B------:R0:W3:Y:S02]  /*17e0*/  LDG.E.U16 R89, desc[UR10][R66.64] ;  /* 0x0000000a42597981 */ /* 0x0000e4000c1e1500 */
[----:B------:R-:W-:-:S02]  /*17f0*/  IMAD.WIDE R80, R5, 0x2, R250 ;  /* 0x0000000205507825 */ /* 0x000fc400078e02fa */
[----:B------:R0:W3:Y:S02]  /*1800*/  LDG.E.U16 R90, desc[UR10][R78.64] ;  /* 0x0000000a4e5a7981 */ /* 0x0000e4000c1e1500 */
[C---:B-1----:R-:W-:Y:S02]  /*1810*/  IMAD.WIDE R76, R5.reuse, 0x2, R238 ;  /* 0x00000002054c7825 */ /* 0x042fe400078e02ee */
[----:B------:R1:W3:Y:S02]  /*1820*/  LDG.E.U16 R91, desc[UR10][R80.64] ;  /* 0x0000000a505b7981 */ /* 0x0002e4000c1e1500 */
[C---:B----4-:R-:W-:Y:S02]  /*1830*/  IMAD.WIDE R62, R5.reuse, 0x2, R84 ;  /* 0x00000002053e7825 */ /* 0x050fe400078e0254 */
[----:B------:R4:W3:Y:S02]  /*1840*/  LDG.E.U16 R96, desc[UR10][R76.64] ;  /* 0x0000000a4c607981 */ /* 0x0008e4000c1e1500 */
[----:B------:R-:W-:-:S02]  /*1850*/  IMAD.WIDE R64, R5, 0x2, R82 ;  /* 0x0000000205407825 */ /* 0x000fc400078e0252 */
[----:B------:R4:W3:Y:S02]  /*1860*/  LDG.E.U16 R87, desc[UR10][R62.64] ;  /* 0x0000000a3e577981 */ /* 0x0008e4000c1e1500 */
[C---:B------:R-:W-:Y:S02]  /*1870*/  IMAD.WIDE R68, R5.reuse, 0x2, R248 ;  /* 0x0000000205447825 */ /* 0x040fe400078e02f8 */
[----:B------:R4:W3:Y:S02]  /*1880*/  LDG.E.U16 R88, desc[UR10][R64.64] ;  /* 0x0000000a40587981 */ /* 0x0008e4000c1e1500 */
[C---:B------:R-:W-:Y:S02]  /*1890*/  IMAD.WIDE R70, R5.reuse, 0x2, R246 ;  /* 0x0000000205467825 */ /* 0x040fe400078e02f6 */
[----:B------:R4:W3:Y:S02]  /*18a0*/  LDG.E.U16 R92, desc[UR10][R68.64] ;  /* 0x0000000a445c7981 */ /* 0x0008e4000c1e1500 */
[----:B------:R-:W-:-:S02]  /*18b0*/  IMAD.WIDE R72, R5, 0x2, R244 ;  /* 0x0000000205487825 */ /* 0x000fc400078e02f4 */
[----:B------:R4:W3:Y:S02]  /*18c0*/  LDG.E.U16 R93, desc[UR10][R70.64] ;  /* 0x0000000a465d7981 */ /* 0x0008e4000c1e1500 */
[C---:B0-----:R-:W-:Y:S02]  /*18d0*/  IMAD.WIDE R74, R5.reuse, 0x2, R242 ;  /* 0x00000002054a7825 */ /* 0x041fe400078e02f2 */
[----:B------:R-:W3:Y:S02]  /*18e0*/  LDG.E.U16 R94, desc[UR10][R72.64] ;  /* 0x0000000a485e7981 */ /* 0x000ee4000c1e1500 */
[C---:B------:R-:W-:Y:S02]  /*18f0*/  IMAD.WIDE R66, R5.reuse, 0x2, R234 ;  /* 0x0000000205427825 */ /* 0x040fe400078e02ea */
[----:B------:R-:W3:Y:S02]  /*1900*/  LDG.E.U16 R95, desc[UR10][R74.64] ;  /* 0x0000000a4a5f7981 */ /* 0x000ee4000c1e1500 */
[----:B------:R-:W-:-:S02]  /*1910*/  IMAD.WIDE R78, R5, 0x2, R230 ;  /* 0x00000002054e7825 */ /* 0x000fc400078e02e6 */
[----:B------:R0:W3:Y:S02]  /*1920*/  LDG.E.U16 R97, desc[UR10][R66.64] ;  /* 0x0000000a42617981 */ /* 0x0000e4000c1e1500 */
[C---:B-1----:R-:W-:Y:S02]  /*1930*/  IMAD.WIDE R80, R5.reuse, 0x2, R226 ;  /* 0x0000000205507825 */ /* 0x042fe400078e02e2 */
[----:B------:R1:W3:Y:S02]  /*1940*/  LDG.E.U16 R98, desc[UR10][R78.64] ;  /* 0x0000000a4e627981 */ /* 0x0002e4000c1e1500 */
[C---:B------:R-:W-:Y:S02]  /*1950*/  IMAD.WIDE R82, R5.reuse, 0x2, R212 ;  /* 0x0000000205527825 */ /* 0x040fe400078e02d4 */
[----:B------:R-:W3:Y:S02]  /*1960*/  LDG.E.U16 R80, desc[UR10][R80.64] ;  /* 0x0000000a50507981 */ /* 0x000ee4000c1e1500 */
[----:B------:R-:W-:-:S02]  /*1970*/  IMAD.WIDE R84, R5, 0x2, R208 ;  /* 0x0000000205547825 */ /* 0x000fc400078e02d0 */
[----:B------:R-:W3:Y:S02]  /*1980*/  LDG.E.U16 R82, desc[UR10][R82.64] ;  /* 0x0000000a52527981 */ /* 0x000ee4000c1e1500 */
[C---:B----4-:R-:W-:Y:S02]  /*1990*/  IMAD.WIDE R76, R5.reuse, 0x2, R204 ;  /* 0x00000002054c7825 */ /* 0x050fe400078e02cc */
[----:B------:R-:W4:Y:S02]  /*19a0*/  LDG.E.U16 R84, desc[UR10][R84.64] ;  /* 0x0000000a54547981 */ /* 0x000f24000c1e1500 */
[C---:B------:R-:W-:Y:S02]  /*19b0*/  IMAD.WIDE R62, R5.reuse, 0x2, R240 ;  /* 0x00000002053e7825 */ /* 0x040fe400078e02f0 */
[----:B------:R-:W4:Y:S02]  /*19c0*/  LDG.E.U16 R76, desc[UR10][R76.64] ;  /* 0x0000000a4c4c7981 */ /* 0x000f24000c1e1500 */
[----:B------:R-:W-:-:S02]  /*19d0*/  IMAD.WIDE R64, R5, 0x2, R236 ;  /* 0x0000000205407825 */ /* 0x000fc400078e02ec */
[----:B------:R1:W4:Y:S02]  /*19e0*/  LDG.E.U16 R62, desc[UR10][R62.64] ;  /* 0x0000000a3e3e7981 */ /* 0x000324000c1e1500 */
[C---:B------:R-:W-:Y:S02]  /*19f0*/  IMAD.WIDE R68, R5.reuse, 0x2, R232 ;  /* 0x0000000205447825 */ /* 0x040fe400078e02e8 */
[----:B------:R-:W4:Y:S02]  /*1a00*/  LDG.E.U16 R64, desc[UR10][R64.64] ;  /* 0x0000000a40407981 */ /* 0x000f24000c1e1500 */
[C---:B------:R-:W-:Y:S02]  /*1a10*/  IMAD.WIDE R70, R5.reuse, 0x2, R228 ;  /* 0x0000000205467825 */ /* 0x040fe400078e02e4 */
[----:B------:R1:W4:Y:S02]  /*1a20*/  LDG.E.U16 R68, desc[UR10][R68.64] ;  /* 0x0000000a44447981 */ /* 0x000324000c1e1500 */
[----:B0-----:R-:W-:-:S02]  /*1a30*/  IMAD.WIDE R66, R5, 0x2, R218 ;  /* 0x0000000205427825 */ /* 0x001fc400078e02da */
[----:B------:R-:W4:Y:S02]  /*1a40*/  LDG.E.U16 R70, desc[UR10][R70.64] ;  /* 0x0000000a46467981 */ /* 0x000f24000c1e1500 */
[C---:B------:R-:W-:Y:S02]  /*1a50*/  IMAD.WIDE R72, R5.reuse, 0x2, R210 ;  /* 0x0000000205487825 */ /* 0x040fe400078e02d2 */
[----:B------:R0:W4:Y:S02]  /*1a60*/  LDG.E.U16 R66, desc[UR10][R66.64] ;  /* 0x0000000a42427981 */ /* 0x000124000c1e1500 */
[C---:B------:R-:W-:Y:S02]  /*1a70*/  IMAD.WIDE R74, R5.reuse, 0x2, R206 ;  /* 0x00000002054a7825 */ /* 0x040fe400078e02ce */
[----:B------:R-:W4:Y:S02]  /*1a80*/  LDG.E.U16 R72, desc[UR10][R72.64] ;  /* 0x0000000a48487981 */ /* 0x000f24000c1e1500 */
[----:B-1----:R-:W-:-:S02]  /*1a90*/  IMAD.WIDE R78, R5, 0x2, R202 ;  /* 0x00000002054e7825 */ /* 0x002fc400078e02ca */
[----:B------:R-:W4:Y:S04]  /*1aa0*/  LDG.E.U16 R74, desc[UR10][R74.64] ;  /* 0x0000000a4a4a7981 */ /* 0x000f28000c1e1500 */
[----:B------:R1:W4:Y:S01]  /*1ab0*/  LDG.E.U16 R81, desc[UR10][R78.64] ;  /* 0x0000000a4e517981 */ /* 0x000322000c1e1500 */
[----:B------:R-:W0:Y:S02]  /*1ac0*/  S2R R252, SR_TID.X ;  /* 0x0000000000fc7919 */ /* 0x000e240000002100 */
[C---:B0-----:R-:W-:Y:S01]  /*1ad0*/  IMAD.SHL.U32 R63, R252.reuse, 0x8, RZ ;  /* 0x00000008fc3f7824 */ /* 0x041fe200078e00ff */
[----:B------:R-:W-:Y:S01]  /*1ae0*/  SHF.R.S32.HI R69, RZ, 0x6, R252 ;  /* 0x00000006ff457819 */ /* 0x000fe200000114fc */
[C---:B------:R-:W-:Y:S01]  /*1af0*/  IMAD.SHL.U32 R124, R252.reuse, 0x2, RZ ;  /* 0x00000002fc7c7824 */ /* 0x040fe200078e00ff */
[----:B------:R-:W-:-:S02]  /*1b00*/  LOP3.LUT R65, R252, 0x7, RZ, 0xc0, !PT ;  /* 0x00000007fc417812 */ /* 0x000fc400078ec0ff */
[----:B------:R-:W-:Y:S02]  /*1b10*/  LOP3.LUT R100, R63, 0x30, RZ, 0xc0, !PT ;  /* 0x000000303f647812 */ /* 0x000fe400078ec0ff */
[----:B------:R-:W-:Y:S02]  /*1b20*/  SGXT R63, R69, 0x1 ;  /* 0x00000001453f781a */ /* 0x000fe40000000200 */
[----:B------:R-:W-:Y:S01]  /*1b30*/  LOP3.LUT R69, R124, 0x10, RZ, 0xc0, !PT ;  /* 0x000000107c457812 */ /* 0x000fe200078ec0ff */
[----:B------:R-:W-:Y:S02]  /*1b40*/  IMAD R67, R65, 0x40, R100 ;  /* 0x0000004041437824 */ /* 0x000fe400078e0264 */
[----:B------:R-:W-:Y:S01]  /*1b50*/  IMAD.SHL.U32 R65, R252, 0x20, RZ ;  /* 0x00000020fc417824 */ /* 0x000fe200078e00ff */
[----:B------:R-:W-:Y:S02]  /*1b60*/  LOP3.LUT R100, R69, 0x20, R252, 0xf8, !PT ;  /* 0x0000002045647812 */ /* 0x000fe400078ef8fc */
[----:B------:R-:W-:-:S02]  /*1b70*/  LOP3.LUT R63, R63, 0x90, RZ, 0xc0, !PT ;  /* 0x000000903f3f7812 */ /* 0x000fc400078ec0ff */
[----:B------:R-:W-:Y:S02]  /*1b80*/  LOP3.LUT R65, R65, 0x200, RZ, 0xc0, !PT ;  /* 0x0000020041417812 */ /* 0x000fe400078ec0ff */
[----:B------:R-:W-:Y:S02]  /*1b90*/  LOP3.LUT R100, R67, R100, RZ, 0x3c, !PT ;  /* 0x0000006443647212 */ /* 0x000fe400078e3cff */
[----:B-1----:R-:W-:Y:S01]  /*1ba0*/  LOP3.LUT R78, R63, 0x7e, R124, 0x78, !PT ;  /* 0x0000007e3f4e7812 */ /* 0x002fe200078e787c */
[----:B------:R-:W-:Y:S01]  /*1bb0*/  BAR.SYNC.DEFER_BLOCKING 0x0 ;  /* 0x0000000000007b1d */ /* 0x000fe20000010000 */
[----:B------:R-:W-:Y:S02]  /*1bc0*/  IADD3 R100, R100, UR6, R65 ;  /* 0x0000000664647c10 */ /* 0x000fe4000fffe041 */
[----:B------:R-:W-:-:S03]  /*1bd0*/  LOP3.LUT R65, R78, 0x20, RZ, 0x3c, !PT ;  /* 0x000000204e417812 */ /* 0x000fc600078e3cff */
[----:B--2---:R-:W-:Y:S04]  /*1be0*/  STS.U16 [R78+UR6+0x200], R57 ;  /* 0x000200394e007988 */ /* 0x004fe80008000406 */
[----:B-----5:R0:W-:Y:S04]  /*1bf0*/  STS.U16 [R78+UR6], R7 ;  /* 0x000000074e007988 */ /* 0x0201e80008000406 */
[----:B---3--:R-:W-:Y:S04]  /*1c00*/  STS.U16 [R78+UR6+0x400], R59 ;  /* 0x0004003b4e007988 */ /* 0x008fe80008000406 */
[----:B------:R-:W-:Y:S04]  /*1c10*/  STS.U16 [R78+UR6+0x600], R61 ;  /* 0x0006003d4e007988 */ /* 0x000fe80008000406 */
        /* <DEDUP_REMOVED lines=10> */
[----:B----4-:R-:W-:Y:S04]  /*1cc0*/  STS.U16 [R78+UR6+0x1c00], R84 ;  /* 0x001c00544e007988 */ /* 0x010fe80008000406 */
        /* <DEDUP_REMOVED lines=16> */
[----:B------:R-:W-:Y:S01]  /*1dd0*/  STS.U16 [R65+UR6+0x1f00], R81 ;  /* 0x001f005141007988 */ /* 0x000fe20008000406 */
[----:B------:R-:W-:Y:S01]  /*1de0*/  BAR.SYNC.DEFER_BLOCKING 0x0 ;  /* 0x0000000000007b1d */ /* 0x000fe20000010000 */
[----:B0-----:R-:W-:-:S05]  /*1df0*/  LOP3.LUT R7, R67, 0x30, R124, 0x78, !PT ;  /* 0x0000003043077812 */ /* 0x001fca00078e787c */
[----:B------:R-:W-:Y:S04]  /*1e00*/  LDSM.16.MT88.4 R180, [R100+0x2000] ;  /* 0x0020000064b4783b */ /* 0x000fe80000004200 */
[----:B------:R-:W0:Y:S04]  /*1e10*/  LDSM.16.M88.4 R108, [R7+UR6] ;  /* 0x00000006076c783b */ /* 0x000e280008000200 */
[----:B------:R-:W-:Y:S04]  /*1e20*/  LDSM.16.MT88.4 R152, [R100+0x2400] ;  /* 0x002400006498783b */ /* 0x000fe80000004200 */
[----:B------:R-:W1:Y:S04]  /*1e30*/  LDSM.16.M88.4 R60, [R7+UR6+0x800] ;  /* 0x00080006073c783b */ /* 0x000e680008000200 */
[----:B------:R-:W2:Y:S04]  /*1e40*/  LDSM.16.M88.4 R132, [R7+UR6+0x200] ;  /* 0x000200060784783b */ /* 0x000ea80008000200 */
[----:B------:R-:W3:Y:S04]  /*1e50*/  LDSM.16.M88.4 R76, [R7+UR6+0x400] ;  /* 0x00040006074c783b */ /* 0x000ee80008000200 */
[----:B------:R-:W4:Y:S04]  /*1e60*/  LDSM.16.M88.4 R140, [R7+UR6+0x600] ;  /* 0x00060006078c783b */ /* 0x000f280008000200 */
[----:B------:R-:W-:Y:S04]  /*1e70*/  LDSM.16.M88.4 R64, [R7+UR6+0xe00] ;  /* 0x000e00060740783b */ /* 0x000fe80008000200 */
[----:B------:R-:W-:Y:S04]  /*1e80*/  LDSM.16.M88.4 R68, [R7+UR6+0xc00] ;  /* 0x000c00060744783b */ /* 0x000fe80008000200 */
[----:B------:R-:W-:Y:S04]  /*1e90*/  LDSM.16.M88.4 R96, [R7+UR6+0xa00] ;  /* 0x000a00060760783b */ /* 0x000fe80008000200 */
[----:B------:R-:W-:Y:S01]  /*1ea0*/  LDSM.16.M88.4 R92, [R7+UR6+0x1200] ;  /* 0x00120006075c783b */ /* 0x000fe20008000200 */
[C---:B0-----:R-:W-:Y:S03]  /*1eb0*/  HMMA.16816.F32.BF16 R56, R180.reuse, R108, RZ ;  /* 0x0000006cb438723c */ /* 0x041fe600000418ff */
[----:B------:R-:W-:Y:S04]  /*1ec0*/  LDSM.16.M88.4 R88, [R7+UR6+0x1400] ;  /* 0x001400060758783b */ /* 0x000fe80008000200 */
[----:B------:R-:W-:Y:S01]  /*1ed0*/  LDSM.16.M88.4 R84, [R7+UR6+0x1600] ;  /* 0x001600060754783b */ /* 0x000fe20008000200 */
[----:B-1----:R-:W-:-:S15]  /*1ee0*/  HMMA.16816.F32.BF16 R144, R180, R60, RZ ;  /* 0x0000003cb490723c */ /* 0x002fde00000418ff */
[----:B------:R-:W-:-:S01]  /*1ef0*/  NOP ;  /* 0x0000000000007918 */ /* 0x000fc20000000000 */
[----:B------:R-:W-:Y:S01]  /*1f00*/  HMMA.16816.F32.BF16 R108, R152, R110, R56 ;  /* 0x0000006e986c723c */ /* 0x000fe20000041838 */
[----:B------:R-:W0:Y:S05]  /*1f10*/  LDSM.16.M88.4 R56, [R7+UR6+0x1000] ;  /* 0x001000060738783b */ /* 0x000e2a0008000200 */
[C---:B--2---:R-:W-:Y:S06]  /*1f20*/  HMMA.16816.F32.BF16 R80, R180.reuse, R132, RZ ;  /* 0x00000084b450723c */ /* 0x044fec00000418ff */
[C---:B---3--:R-:W-:Y:S06]  /*1f30*/  HMMA.16816.F32.BF16 R104, R180.reuse, R76, RZ ;  /* 0x0000004cb468723c */ /* 0x048fec00000418ff */
[----:B----4-:R-:W-:Y:S06]  /*1f40*/  HMMA.16816.F32.BF16 R72, R180, R140, RZ ;  /* 0x0000008cb448723c */ /* 0x010fec00000418ff */
[C---:B------:R-:W-:Y:S01]  /*1f50*/  HMMA.16816.F32.BF16 R144, R152.reuse, R62, R144 ;  /* 0x0000003e9890723c */ /* 0x040fe20000041890 */
[----:B------:R-:W1:Y:S05]  /*1f60*/  LDSM.16.M88.4 R60, [R7+UR6+0x1a00] ;  /* 0x001a0006073c783b */ /* 0x000e6a0008000200 */
[----:B------:R-:W-:Y:S01]  /*1f70*/  HMMA.16816.F32.BF16 R132, R152, R134, R80 ;  /* 0x000000869884723c */ /* 0x000fe20000041850 */
[----:B------:R-:W-:Y:S05]  /*1f80*/  LDSM.16.M88.4 R80, [R7+UR6+0x1800] ;  /* 0x001800060750783b */ /* 0x000fea0008000200 */
[----:B0-----:R-:W-:Y:S07]  /*1f90*/  HMMA.16816.F32.BF16 R112, R180, R56, RZ ;  /* 0x00000038b470723c */ /* 0x001fee00000418ff */
[----:B------:R-:W-:Y:S01]  /*1fa0*/  LOP3.LUT R56, R124, 0x6, RZ, 0xc0, !PT ;  /* 0x000000067c387812 */ /* 0x000fe200078ec0ff */
[----:B------:R-:W-:Y:S01]  /*1fb0*/  HMMA.16816.F32.BF16 R104, R152, R78, R104 ;  /* 0x0000004e9868723c */ /* 0x000fe20000041868 */
[----:B------:R-:W0:Y:S03]  /*1fc0*/  LDSM.16.M88.4 R76, [R7+UR6+0x1c00] ;  /* 0x001c0006074c783b */ /* 0x000e260008000200 */
[----:B------:R-:W-:-:S02]  /*1fd0*/  VIADD R56, R56, UR4 ;  /* 0x0000000438387c36 */ /* 0x000fc40008000000 */
[----:B------:R-:W-:Y:S01]  /*1fe0*/  HMMA.16816.F32.BF16 R140, R152, R142, R72 ;  /* 0x0000008e988c723c */ /* 0x000fe20000041848 */
[----:B------:R2:W3:Y:S02]  /*1ff0*/  LDSM.16.M88.4 R72, [R7+UR6+0x1e00] ;  /* 0x001e00060748783b */ /* 0x0004e40008000200 */
[----:B------:R-:W-:-:S03]  /*2000*/  LOP3.LUT R57, R56, 0x71, RZ, 0xfc, !PT ;  /* 0x0000007138397812 */ /* 0x000fc600078efcff */
[----:B------:R-:W-:Y:S01]  /*2010*/  HMMA.16816.F32.BF16 R120, R180, R64, RZ ;  /* 0x00000040b478723c */ /* 0x000fe200000418ff */
[----:B--2---:R-:W-:-:S06]  /*2020*/  LOP3.LUT R7, R4, 0x8, RZ, 0xfc, !PT ;  /* 0x0000000804077812 */ /* 0x004fcc00078efcff */
[----:B------:R-:W-:Y:S02]  /*2030*/  LOP3.LUT R64, R56, 0x70, RZ, 0xfc, !PT ;  /* 0x0000007038407812 */ /* 0x000fe400078efcff */
[CC--:B------:R-:W-:Y:S02]  /*2040*/  ISETP.GE.AND P0, PT, R7.reuse, R57.reuse, PT ;  /* 0x000000390700720c */ /* 0x0c0fe40003f06270 */
[----:B------:R-:W-:Y:S01]  /*2050*/  ISETP.GE.AND P1, PT, R7, R64, PT ;  /* 0x000000400700720c */ /* 0x000fe20003f26270 */
[----:B------:R-:W-:Y:S01]  /*2060*/  HMMA.16816.F32.BF16 R100, R180, R68, RZ ;  /* 0x00000044b464723c */ /* 0x000fe200000418ff */
[----:B------:R-:W-:Y:S02]  /*2070*/  SEL R65, RZ, 0x1, P0 ;  /* 0x00000001ff417807 */ /* 0x000fe40000000000 */
[----:B------:R-:W-:-:S04]  /*2080*/  ISETP.GE.AND P0, PT, R4, R57, PT ;  /* 0x000000390400720c */ /* 0x000fc80003f06270 */
[----:B------:R-:W-:Y:S02]  /*2090*/  SEL R68, RZ, 0x1fffe, P1 ;  /* 0x0001fffeff447807 */ /* 0x000fe40000800000 */
[----:B------:R-:W-:Y:S01]  /*20a0*/  ISETP.GE.AND P1, PT, R4, R64, PT ;  /* 0x000000400400720c */ /* 0x000fe20003f26270 */
[----:B------:R-:W-:Y:S01]  /*20b0*/  HMMA.16816.F32.BF16 R176, R180, R96, RZ ;  /* 0x00000060b4b0723c */ /* 0x000fe200000418ff */
[----:B------:R-:W-:Y:S02]  /*20c0*/  IADD3 R64, R65, R68, RZ ;  /* 0x0000004441407210 */ /* 0x000fe40007ffe0ff */
[----:B------:R-:W-:-:S03]  /*20d0*/  SEL R57, RZ, 0x7fff8, P1 ;  /* 0x0007fff8ff397807 */ /* 0x000fc60000800000 */
[----:B-1----:R-:W-:Y:S07]  /*20e0*/  HMMA.16816.F32.BF16 R124, R180, R60, RZ ;  /* 0x0000003cb47c723c */ /* 0x002fee00000418ff */
[----:B------:R-:W-:Y:S02]  /*20f0*/  SEL R60, RZ, 0x4, P0 ;  /* 0x00000004ff3c7807 */ /* 0x000fe40000000000 */
[----:B------:R-:W-:-:S04]  /*2100*/  LOP3.LUT R61, R64, 0x3, RZ, 0xc0, !PT ;  /* 0x00000003403d7812 */ /* 0x000fc800078ec0ff */
[----:B------:R-:W-:Y:S02]  /*2110*/  IADD3 R57, R61, R57, R60 ;  /* 0x000000393d397210 */ /* 0x000fe40007ffe03c */
[C---:B------:R-:W-:Y:S02]  /*2120*/  LOP3.LUT R60, R56.reuse, 0x79, RZ, 0xfc, !PT ;  /* 0x00000079383c7812 */ /* 0x040fe400078efcff */
[----:B------:R-:W-:Y:S02]  /*2130*/  LOP3.LUT R61, R56, 0x78, RZ, 0xfc, !PT ;  /* 0x00000078383d7812 */ /* 0x000fe400078efcff */
[-C--:B------:R-:W-:Y:S02]  /*2140*/  ISETP.GE.AND P3, PT, R4, R60.reuse, PT ;  /* 0x0000003c0400720c */ /* 0x080fe40003f66270 */
[----:B------:R-:W-:Y:S02]  /*2150*/  ISETP.GE.AND P0, PT, R7, R60, PT ;  /* 0x0000003c0700720c */ /* 0x000fe40003f06270 */
[----:B------:R-:W-:-:S02]  /*2160*/  LOP3.LUT R60, R56, 0x60, RZ, 0xfc, !PT ;  /* 0x00000060383c7812 */ /* 0x000fc400078efcff */
[-C--:B------:R-:W-:Y:S02]  /*2170*/  ISETP.GE.AND P2, PT, R4, R61.reuse, PT ;  /* 0x0000003d0400720c */ /* 0x080fe40003f46270 */
[C---:B------:R-:W-:Y:S02]  /*2180*/  ISETP.GE.AND P4, PT, R7.reuse, R61, PT ;  /* 0x0000003d0700720c */ /* 0x040fe40003f86270 */
[----:B------:R-:W-:Y:S02]  /*2190*/  LOP3.LUT R61, R56, 0x61, RZ, 0xfc, !PT ;  /* 0x00000061383d7812 */ /* 0x000fe400078efcff */
[-C--:B------:R-:W-:Y:S02]  /*21a0*/  ISETP.GE.AND P1, PT, R4, R60.reuse, PT ;  /* 0x0000003c0400720c */ /* 0x080fe40003f26270 */
[----:B------:R-:W-:Y:S02]  /*21b0*/  ISETP.GE.AND P5, PT, R7, R60, PT ;  /* 0x0000003c0700720c */ /* 0x000fe40003fa6270 */
[----:B------:R-:W-:Y:S01]  /*21c0*/  LOP3.LUT R64, R56, 0x69, RZ, 0xfc, !PT ;  /* 0x0000006938407812 */ /* 0x000fe200078efcff */
[----:B------:R-:W-:Y:S01]  /*21d0*/  HMMA.16816.F32.BF16 R172, R180, R92, RZ ;  /* 0x0000005cb4ac723c */ /* 0x000fe200000418ff */
[----:B------:R-:W-:-:S02]  /*21e0*/  SEL R60, RZ, 0x4, P3 ;  /* 0x00000004ff3c7807 */ /* 0x000fc40001800000 */
[CC--:B------:R-:W-:Y:S02]  /*21f0*/  ISETP.GE.AND P6, PT, R4.reuse, R61.reuse, PT ;  /* 0x0000003d0400720c */ /* 0x0c0fe40003fc6270 */
[C---:B------:R-:W-:Y:S02]  /*2200*/  ISETP.GE.AND P3, PT, R7.reuse, R61, PT ;  /* 0x0000003d0700720c */ /* 0x040fe40003f66270 */
[----:B------:R-:W-:Y:S02]  /*2210*/  SEL R61, RZ, 0x7fff8, P2 ;  /* 0x0007fff8ff3d7807 */ /* 0x000fe40001000000 */
[----:B------:R-:W-:Y:S02]  /*2220*/  SEL R92, RZ, 0x1fffe, P4 ;  /* 0x0001fffeff5c7807 */ /* 0x000fe40002000000 */
[-C--:B------:R-:W-:Y:S02]  /*2230*/  ISETP.GE.AND P2, PT, R4, R64.reuse, PT ;  /* 0x000000400400720c */ /* 0x080fe40003f46270 */
[----:B------:R-:W-:-:S02]  /*2240*/  ISETP.GE.AND P4, PT, R7, R64, PT ;  /* 0x000000400700720c */ /* 0x000fc40003f86270 */
[----:B------:R-:W-:Y:S01]  /*2250*/  LOP3.LUT R64, R56, 0x68, RZ, 0xfc, !PT ;  /* 0x0000006838407812 */ /* 0x000fe200078efcff */
[----:B------:R-:W-:Y:S01]  /*2260*/  HMMA.16816.F32.BF16 R176, R152, R98, R176 ;  /* 0x0000006298b0723c */ /* 0x000fe200000418b0 */
[----:B------:R-:W-:Y:S02]  /*2270*/  SEL R97, RZ, 0x7fff8, P1 ;  /* 0x0007fff8ff617807 */ /* 0x000fe40000800000 */
[----:B------:R-:W-:-:S04]  /*2280*/  ISETP.GE.AND P1, PT, R4, R64, PT ;  /* 0x000000400400720c */ /* 0x000fc80003f26270 */
[----:B------:R-:W-:Y:S02]  /*2290*/  SEL R99, RZ, 0x1fffe, P5 ;  /* 0x0001fffeff637807 */ /* 0x000fe40002800000 */
[C---:B------:R-:W-:Y:S01]  /*22a0*/  ISETP.GE.AND P5, PT, R7.reuse, R64, PT ;  /* 0x000000400700720c */ /* 0x040fe20003fa6270 */
[----:B------:R-:W-:Y:S01]  /*22b0*/  VIADD R64, R56, 0x9 ;  /* 0x0000000938407836 */ /* 0x000fe20000000000 */
[----:B------:R-:W-:Y:S01]  /*22c0*/  SEL R98, RZ, 0x4, P6 ;  /* 0x00000004ff627807 */ /* 0x000fe20003000000 */
[----:B------:R-:W-:Y:S01]  /*22d0*/  HMMA.16816.F32.BF16 R112, R152, R58, R112 ;  /* 0x0000003a9870723c */ /* 0x000fe20000041870 */
[----:B------:R-:W-:Y:S02]  /*22e0*/  SEL R216, RZ, 0x1, P3 ;  /* 0x00000001ffd87807 */ /* 0x000fe40001800000 */
[-C--:B------:R-:W-:Y:S02]  /*22f0*/  ISETP.GE.AND P6, PT, R4, R64.reuse, PT ;  /* 0x000000400400720c */ /* 0x080fe40003fc6270 */
[----:B------:R-:W-:Y:S01]  /*2300*/  ISETP.GE.AND P3, PT, R7, R64, PT ;  /* 0x000000400700720c */ /* 0x000fe20003f66270 */
[----:B0-----:R-:W-:Y:S01]  /*2310*/  HMMA.16816.F32.BF16 R156, R180, R76, RZ ;  /* 0x0000004cb49c723c */ /* 0x001fe200000418ff */
[----:B------:R-:W-:Y:S01]  /*2320*/  VIADD R64, R56, 0x10 ;  /* 0x0000001038407836 */ /* 0x000fe20000000000 */
[----:B------:R-:W-:Y:S01]  /*2330*/  SEL R215, RZ, 0x7fff8, P1 ;  /* 0x0007fff8ffd77807 */ /* 0x000fe20000800000 */
[----:B------:R-:W-:Y:S01]  /*2340*/  FMUL R58, R109, UR5 ;  /* 0x000000056d3a7c20 */ /* 0x000fe20008400000 */
[-C--:B------:R-:W-:Y:S01]  /*2350*/  ISETP.GT.AND P1, PT, R4, R56.reuse, PT ;  /* 0x000000380400720c */ /* 0x080fe20003f24270 */
[----:B------:R-:W-:Y:S01]  /*2360*/  VIADD R59, R56, 0x8 ;  /* 0x00000008383b7836 */ /* 0x000fe20000000000 */
[----:B------:R-:W-:Y:S01]  /*2370*/  SEL R220, RZ, 0x1fffe, P5 ;  /* 0x0001fffeffdc7807 */ /* 0x000fe20002800000 */
[----:B------:R-:W-:Y:S01]  /*2380*/  FMUL R76, R110, UR5 ;  /* 0x000000056e4c7c20 */ /* 0x000fe20008400000 */
[----:B------:R-:W-:-:S02]  /*2390*/  ISETP.GE.AND P5, PT, R7, R56, PT ;  /* 0x000000380700720c */ /* 0x000fc40003fa6270 */
[----:B------:R-:W-:Y:S02]  /*23a0*/  SEL R214, RZ, 0x4, P2 ;  /* 0x00000004ffd67807 */ /* 0x000fe40001000000 */
[----:B------:R-:W-:Y:S01]  /*23b0*/  SEL R217, RZ, 0x1, P4 ;  /* 0x00000001ffd97807 */ /* 0x000fe20002000000 */
[----:B------:R-:W-:Y:S01]  /*23c0*/  FMUL R77, R111, UR5 ;  /* 0x000000056f4d7c20 */ /* 0x000fe20008400000 */
[-C--:B------:R-:W-:Y:S02]  /*23d0*/  ISETP.GE.AND P2, PT, R4, R64.reuse, PT ;  /* 0x000000400400720c */ /* 0x080fe40003f46270 */
[----:B------:R-:W-:Y:S01]  /*23e0*/  ISETP.GE.AND P4, PT, R7, R64, PT ;  /* 0x000000400700720c */ /* 0x000fe20003f86270 */
[----:B------:R-:W-:Y:S01]  /*23f0*/  FMUL R64, R132, UR5 ;  /* 0x0000000584407c20 */ /* 0x000fe20008400000 */
[----:B------:R-:W-:Y:S02]  /*2400*/  FSEL R58, R58, -INF , P1 ;  /* 0xff8000003a3a7808 */ /* 0x000fe40000800000 */
[----:B------:R-:W-:Y:S01]  /*2410*/  ISETP.GE.AND P1, PT, R4, R59, PT ;  /* 0x0000003b0400720c */ /* 0x000fe20003f26270 */
[----:B------:R-:W-:Y:S01]  /*2420*/  VIADD R59, R56, 0x11 ;  /* 0x00000011383b7836 */ /* 0x000fe20000000000 */
[----:B------:R-:W-:Y:S01]  /*2430*/  FSEL R76, R76, -INF , P5 ;  /* 0xff8000004c4c7808 */ /* 0x000fe20002800000 */
[----:B------:R-:W-:Y:S01]  /*2440*/  FMUL R133, R133, UR5 ;  /* 0x0000000585857c20 */ /* 0x000fe20008400000 */
[----:B------:R-:W-:Y:S01]  /*2450*/  ISETP.GT.AND P5, PT, R7, R56, PT ;  /* 0x000000380700720c */ /* 0x000fe20003fa4270 */
[----:B------:R-:W-:Y:S01]  /*2460*/  HMMA.16816.F32.BF16 R164, R180, R84, RZ ;  /* 0x00000054b4a4723c */ /* 0x000fe200000418ff */
[----:B------:R-:W-:-:S02]  /*2470*/  FSEL R64, R64, -INF , P1 ;  /* 0xff80000040407808 */ /* 0x000fc40000800000 */
[----:B------:R-:W-:Y:S01]  /*2480*/  FSEL R77, R77, -INF , P5 ;  /* 0xff8000004d4d7808 */ /* 0x000fe20002800000 */
[----:B------:R-:W-:Y:S01]  /*2490*/  FMUL R69, R108, UR5 ;  /* 0x000000056c457c20 */ /* 0x000fe20008400000 */
[-C--:B------:R-:W-:Y:S02]  /*24a0*/  ISETP.GE.AND P5, PT, R4, R59.reuse, PT ;  /* 0x0000003b0400720c */ /* 0x080fe40003fa6270 */
[----:B------:R-:W-:Y:S01]  /*24b0*/  ISETP.GE.AND P1, PT, R7, R59, PT ;  /* 0x0000003b0700720c */ /* 0x000fe20003f26270 */
[----:B------:R-:W-:Y:S01]  /*24c0*/  FMUL R85, R134, UR5 ;  /* 0x0000000586557c20 */ /* 0x000fe20008400000 */
[----:B------:R-:W-:Y:S01]  /*24d0*/  FSEL R59, R133, -INF , P6 ;  /* 0xff800000853b7808 */ /* 0x000fe20003000000 */
[----:B------:R-:W-:Y:S01]  /*24e0*/  FMUL R84, R135, UR5 ;  /* 0x0000000587547c20 */ /* 0x000fe20008400000 */
[----:B------:R-:W-:Y:S01]  /*24f0*/  ISETP.GE.AND P6, PT, R4, R56, PT ;  /* 0x000000380400720c */ /* 0x000fe20003fc6270 */
[----:B------:R-:W-:Y:S01]  /*2500*/  VIADD R65, R56, 0x18 ;  /* 0x0000001838417836 */ /* 0x000fe20000000000 */
[----:B------:R-:W-:Y:S02]  /*2510*/  HMMA.16816.F32.BF16 R120, R152, R66, R120 ;  /* 0x000000429878723c */ /* 0x000fe40000041878 */
[----:B------:R-:W-:-:S02]  /*2520*/  FSEL R69, R69, -INF , P6 ;  /* 0xff80000045457808 */ /* 0x000fc40003000000 */
[----:B------:R-:W-:Y:S02]  /*2530*/  FSEL R85, R85, -INF , P6 ;  /* 0xff80000055557808 */ /* 0x000fe40003000000 */
[----:B------:R-:W-:Y:S01]  /*2540*/  FSEL R84, R84, -INF , P3 ;  /* 0xff80000054547808 */ /* 0x000fe20001800000 */
[----:B------:R-:W-:Y:S01]  /*2550*/  FMUL R66, R104, UR5 ;  /* 0x0000000568427c20 */ /* 0x000fe20008400000 */
[-C--:B------:R-:W-:Y:S02]  /*2560*/  ISETP.GE.AND P6, PT, R4, R65.reuse, PT ;  /* 0x000000410400720c */ /* 0x080fe40003fc6270 */
[----:B------:R-:W-:Y:S01]  /*2570*/  ISETP.GE.AND P3, PT, R7, R65, PT ;  /* 0x000000410700720c */ /* 0x000fe20003f66270 */
[----:B------:R-:W-:Y:S01]  /*2580*/  FMUL R65, R105, UR5 ;  /* 0x0000000569417c20 */ /* 0x000fe20008400000 */
[----:B------:R-:W-:Y:S01]  /*2590*/  VIADD R67, R56, 0x19 ;  /* 0x0000001938437836 */ /* 0x000fe20000000000 */
[----:B------:R-:W-:Y:S01]  /*25a0*/  HMMA.16816.F32.BF16 R168, R180, R88, RZ ;  /* 0x00000058b4a8723c */ /* 0x000fe200000418ff */
[----:B------:R-:W-:-:S02]  /*25b0*/  FSEL R66, R66, -INF , P2 ;  /* 0xff80000042427808 */ /* 0x000fc40001000000 */
[----:B------:R-:W-:-:S03]  /*25c0*/  FSEL R65, R65, -INF , P5 ;  /* 0xff80000041417808 */ /* 0x000fc60002800000 */
[----:B------:R-:W-:Y:S01]  /*25d0*/  HMMA.16816.F32.BF16 R160, R180, R80, RZ ;  /* 0x00000050b4a0723c */ /* 0x000fe200000418ff */
[----:B------:R-:W-:Y:S01]  /*25e0*/  FMUL R89, R106, UR5 ;  /* 0x000000056a597c20 */ /* 0x000fe20008400000 */
[-C--:B------:R-:W-:Y:S02]  /*25f0*/  ISETP.GE.AND P2, PT, R4, R67.reuse, PT ;  /* 0x000000430400720c */ /* 0x080fe40003f46270 */
[----:B------:R-:W-:-:S03]  /*2600*/  ISETP.GE.AND P5, PT, R7, R67, PT ;  /* 0x000000430700720c */ /* 0x000fc60003fa6270 */
[----:B------:R-:W-:Y:S01]  /*2610*/  FMUL R80, R107, UR5 ;  /* 0x000000056b507c20 */ /* 0x000fe20008400000 */
[----:B------:R-:W-:Y:S02]  /*2620*/  IADD3 R67, R56, 0x20, RZ ;  /* 0x0000002038437810 */ /* 0x000fe40007ffe0ff */
[----:B------:R-:W-:Y:S02]  /*2630*/  FSEL R89, R89, -INF , P4 ;  /* 0xff80000059597808 */ /* 0x000fe40002000000 */
[----:B------:R-:W-:Y:S01]  /*2640*/  FSEL R80, R80, -INF , P1 ;  /* 0xff80000050507808 */ /* 0x000fe20000800000 */
[----:B------:R-:W-:Y:S01]  /*2650*/  HMMA.16816.F32.BF16 R100, R152, R70, R100 ;  /* 0x000000469864723c */ /* 0x000fe20000041864 */
[-C--:B------:R-:W-:Y:S01]  /*2660*/  ISETP.GE.AND P4, PT, R4, R67.reuse, PT ;  /* 0x000000430400720c */ /* 0x080fe20003f86270 */
[----:B------:R-:W-:Y:S01]  /*2670*/  FMUL R68, R140, UR5 ;  /* 0x000000058c447c20 */ /* 0x000fe20008400000 */
[----:B------:R-:W-:Y:S01]  /*2680*/  ISETP.GE.AND P1, PT, R7, R67, PT ;  /* 0x000000430700720c */ /* 0x000fe20003f26270 */
[----:B------:R-:W-:-:S03]  /*2690*/  FMUL R67, R141, UR5 ;  /* 0x000000058d437c20 */ /* 0x000fc60008400000 */
[----:B------:R-:W-:Y:S01]  /*26a0*/  VIADD R70, R56, 0x21 ;  /* 0x0000002138467836 */ /* 0x000fe20000000000 */
[----:B------:R-:W-:Y:S01]  /*26b0*/  FSEL R68, R68, -INF , P6 ;  /* 0xff80000044447808 */ /* 0x000fe20003000000 */
[----:B------:R-:W-:Y:S01]  /*26c0*/  FMUL R81, R142, UR5 ;  /* 0x000000058e517c20 */ /* 0x000fe20008400000 */
[----:B------:R-:W-:Y:S01]  /*26d0*/  FSEL R67, R67, -INF , P2 ;  /* 0xff80000043437808 */ /* 0x000fe20001000000 */
[----:B------:R-:W-:Y:S01]  /*26e0*/  FMUL R88, R143, UR5 ;  /* 0x000000058f587c20 */ /* 0x000fe20008400000 */
[-C--:B------:R-:W-:Y:S02]  /*26f0*/  ISETP.GE.AND P6, PT, R4, R70.reuse, PT ;  /* 0x000000460400720c */ /* 0x080fe40003fc6270 */
[----:B------:R-:W-:Y:S01]  /*2700*/  ISETP.GE.AND P2, PT, R7, R70, PT ;  /* 0x000000460700720c */ /* 0x000fe20003f46270 */
[----:B------:R-:W-:Y:S01]  /*2710*/  VIADD R70, R56, 0x28 ;  /* 0x0000002838467836 */ /* 0x000fe20000000000 */
[----:B------:R-:W-:Y:S02]  /*2720*/  FSEL R81, R81, -INF , P3 ;  /* 0xff80000051517808 */ /* 0x000fe40001800000 */
[----:B------:R-:W-:Y:S01]  /*2730*/  FSEL R88, R88, -INF , P5 ;  /* 0xff80000058587808 */ /* 0x000fe20002800000 */
[----:B---3--:R-:W-:Y:S01]  /*2740*/  HMMA.16816.F32.BF16 R180, R180, R72, RZ ;  /* 0x00000048b4b4723c */ /* 0x008fe200000418ff */
        /* <DEDUP_REMOVED lines=14> */
[----:B------:R-:W-:Y:S01]  /*2830*/  FMUL R73, R176, UR5 ;  /* 0x00000005b0497c20 */ /* 0x000fe20008400000 */
[----:B------:R-:W-:-:S02]  /*2840*/  ISETP.GE.AND P1, PT, R4, R72, PT ;  /* 0x000000480400720c */ /* 0x000fc40003f26270 */
[----:B------:R-:W-:Y:S01]  /*2850*/  ISETP.GE.AND P2, PT, R7, R72, PT ;  /* 0x000000480700720c */ /* 0x000fe20003f46270 */
[----:B------:R-:W-:Y:S01]  /*2860*/  FMUL R72, R177, UR5 ;  /* 0x00000005b1487c20 */ /* 0x000fe20008400000 */
[----:B------:R-:W-:Y:S01]  /*2870*/  VIADD R93, R56, 0x31 ;  /* 0x00000031385d7836 */ /* 0x000fe20000000000 */
[----:B------:R-:W-:Y:S01]  /*2880*/  FSEL R73, R73, -INF , P3 ;  /* 0xff80000049497808 */ /* 0x000fe20001800000 */
[----:B------:R-:W-:Y:S01]  /*2890*/  FMUL R105, R178, UR5 ;  /* 0x00000005b2697c20 */ /* 0x000fe20008400000 */
[----:B------:R-:W-:Y:S01]  /*28a0*/  FMUL R108, R179, UR5 ;  /* 0x00000005b36c7c20 */ /* 0x000fe20008400000 */
[----:B------:R-:W-:Y:S02]  /*28b0*/  FSEL R72, R72, -INF , P4 ;  /* 0xff80000048487808 */ /* 0x000fe40002000000 */
[-C--:B------:R-:W-:Y:S02]  /*28c0*/  ISETP.GE.AND P3, PT, R4, R93.reuse, PT ;  /* 0x0000005d0400720c */ /* 0x080fe40003f66270 */
[----:B------:R-:W-:Y:S01]  /*28d0*/  ISETP.GE.AND P4, PT, R7, R93, PT ;  /* 0x0000005d0700720c */ /* 0x000fe20003f86270 */
[----:B------:R-:W-:Y:S01]  /*28e0*/  VIADD R93, R56, 0x38 ;  /* 0x00000038385d7836 */ /* 0x000fe20000000000 */
[----:B------:R-:W-:Y:S01]  /*28f0*/  SEL R106, RZ, 0x1, P0 ;  /* 0x00000001ff6a7807 */ /* 0x000fe20000000000 */
[----:B------:R-:W-:Y:S01]  /*2900*/  IMAD.IADD R217, R217, 0x1, R220 ;  /* 0x00000001d9d97824 */ /* 0x000fe200078e02dc */
[----:B------:R-:W-:-:S02]  /*2910*/  FSEL R105, R105, -INF , P5 ;  /* 0xff80000069697808 */ /* 0x000fc40002800000 */
[----:B------:R-:W-:Y:S02]  /*2920*/  FSEL R108, R108, -INF , P6 ;  /* 0xff8000006c6c7808 */ /* 0x000fe40003000000 */
[-C--:B------:R-:W-:Y:S02]  /*2930*/  ISETP.GE.AND P5, PT, R4, R93.reuse, PT ;  /* 0x0000005d0400720c */ /* 0x080fe40003fa6270 */
[----:B------:R-:W-:Y:S01]  /*2940*/  ISETP.GE.AND P6, PT, R7, R93, PT ;  /* 0x0000005d0700720c */ /* 0x000fe20003fc6270 */
[----:B------:R-:W-:Y:S01]  /*2950*/  FMUL R93, R100, UR5 ;  /* 0x00000005645d7c20 */ /* 0x000fe20008400000 */
[----:B------:R-:W-:Y:S01]  /*2960*/  IADD3 R106, R106, R92, RZ ;  /* 0x0000005c6a6a7210 */ /* 0x000fe20007ffe0ff */
[----:B------:R-:W-:Y:S01]  /*2970*/  FMUL R92, R101, UR5 ;  /* 0x00000005655c7c20 */ /* 0x000fe20008400000 */
[----:B------:R-:W-:Y:S01]  /*2980*/  VIADD R100, R56, 0x39 ;  /* 0x0000003938647836 */ /* 0x000fe20000000000 */
[----:B------:R-:W-:Y:S01]  /*2990*/  LOP3.LUT R217, R217, 0x3, RZ, 0xc0, !PT ;  /* 0x00000003d9d97812 */ /* 0x000fe200078ec0ff */
[----:B------:R-:W-:Y:S01]  /*29a0*/  FMUL R102, R102, UR5 ;  /* 0x0000000566667c20 */ /* 0x000fe20008400000 */
[----:B------:R-:W-:Y:S01]  /*29b0*/  FSEL R93, R93, -INF , P1 ;  /* 0xff8000005d5d7808 */ /* 0x000fe20000800000 */
[----:B------:R-:W-:Y:S01]  /*29c0*/  FMUL R103, R103, UR5 ;  /* 0x0000000567677c20 */ /* 0x000fe20008400000 */
[----:B------:R-:W-:-:S02]  /*29d0*/  FSEL R92, R92, -INF , P3 ;  /* 0xff8000005c5c7808 */ /* 0x000fc40001800000 */
[----:B------:R-:W-:Y:S01]  /*29e0*/  LOP3.LUT R106, R106, 0x3, RZ, 0xc0, !PT ;  /* 0x000000036a6a7812 */ /* 0x000fe200078ec0ff */
[----:B------:R-:W-:Y:S01]  /*29f0*/  HMMA.16816.F32.BF16 R172, R152, R94, R172 ;  /* 0x0000005e98ac723c */ /* 0x000fe200000418ac */
[-C--:B------:R-:W-:Y:S02]  /*2a00*/  ISETP.GE.AND P1, PT, R4, R100.reuse, PT ;  /* 0x000000640400720c */ /* 0x080fe40003f26270 */
[----:B------:R-:W-:Y:S01]  /*2a10*/  ISETP.GE.AND P3, PT, R7, R100, PT ;  /* 0x000000640700720c */ /* 0x000fe20003f66270 */
[----:B------:R-:W-:Y:S01]  /*2a20*/  IMAD.IADD R216, R216, 0x1, R99 ;  /* 0x00000001d8d87824 */ /* 0x000fe200078e0263 */
[----:B------:R-:W-:Y:S02]  /*2a30*/  LOP3.LUT R100, R56, 0x59, RZ, 0xfc, !PT ;  /* 0x0000005938647812 */ /* 0x000fe400078efcff */
[----:B------:R-:W-:Y:S01]  /*2a40*/  IADD3 R214, R217, R215, R214 ;  /* 0x000000d7d9d67210 */ /* 0x000fe20007ffe0d6 */
[----:B------:R-:W-:Y:S01]  /*2a50*/  IMAD.WIDE R94, R0, 0x2, R8 ;  /* 0x00000002005e7825 */ /* 0x000fe200078e0208 */
[----:B------:R-:W-:-:S02]  /*2a60*/  IADD3 R99, R106, R61, R60 ;  /* 0x0000003d6a637210 */ /* 0x000fc40007ffe03c */
[----:B------:R-:W-:Y:S02]  /*2a70*/  FSEL R176, R102, -INF , P2 ;  /* 0xff80000066b07808 */ /* 0x000fe40001000000 */
[----:B------:R-:W-:Y:S01]  /*2a80*/  FSEL R142, R103, -INF , P4 ;  /* 0xff800000678e7808 */ /* 0x000fe20002000000 */
[----:B------:R-:W-:Y:S01]  /*2a90*/  IMAD.WIDE R60, R0, 0x2, R186 ;  /* 0x00000002003c7825 */ /* 0x000fe200078e02ba */
[-C--:B------:R-:W-:Y:S01]  /*2aa0*/  ISETP.GE.AND P2, PT, R7, R100.reuse, PT ;  /* 0x000000640700720c */ /* 0x080fe20003f46270 */
[----:B------:R-:W-:Y:S01]  /*2ab0*/  HMMA.16816.F32.BF16 R168, R152, R90, R168 ;  /* 0x0000005a98a8723c */ /* 0x000fe200000418a8 */
[----:B------:R-:W-:Y:S01]  /*2ac0*/  ISETP.GE.AND P4, PT, R4, R100, PT ;  /* 0x000000640400720c */ /* 0x000fe20003f86270 */
[----:B------:R-:W-:Y:S01]  /*2ad0*/  IMAD.SHL.U32 R100, R214, 0x100, RZ ;  /* 0x00000100d6647824 */ /* 0x000fe200078e00ff */
[----:B------:R-:W-:Y:S01]  /*2ae0*/  LOP3.LUT R216, R216, 0x3, RZ, 0xc0, !PT ;  /* 0x00000003d8d87812 */ /* 0x000fe200078ec0ff */
[----:B------:R-:W2:Y:S01]  /*2af0*/  LDG.E.U16 R95, desc[UR10][R94.64] ;  /* 0x0000000a5e5f7981 */ /* 0x000ea2000c1e1500 */
[----:B------:R-:W-:Y:S01]  /*2b00*/  LOP3.LUT R102, R99, 0xf, RZ, 0xc0, !PT ;  /* 0x0000000f63667812 */ /* 0x000fe200078ec0ff */
[----:B------:R-:W-:Y:S01]  /*2b10*/  FMUL R120, R120, UR5 ;  /* 0x0000000578787c20 */ /* 0x000fe20008400000 */
[----:B------:R-:W-:Y:S01]  /*2b20*/  FMUL R90, R121, UR5 ;  /* 0x00000005795a7c20 */ /* 0x000fe20008400000 */
[----:B------:R-:W-:Y:S01]  /*2b30*/  FMUL R123, R123, UR5 ;  /* 0x000000057b7b7c20 */ /* 0x000fe20008400000 */
[----:B------:R-:W-:Y:S01]  /*2b40*/  IADD3 R97, R216, R97, R98 ;  /* 0x00000061d8617210 */ /* 0x000fe20007ffe062 */
[----:B------:R-:W-:Y:S01]  /*2b50*/  IMAD R57, R57, 0x10, R102 ;  /* 0x0000001039397824 */ /* 0x000fe200078e0266 */
[----:B------:R-:W-:-:S02]  /*2b60*/  LOP3.LUT R100, R100, 0xf00, RZ, 0xe2, !PT ;  /* 0x00000f0064647812 */ /* 0x000fc400078ee2ff */
[----:B------:R-:W-:Y:S01]  /*2b70*/  LOP3.LUT R98, R56, 0x58, RZ, 0xfc, !PT ;  /* 0x0000005838627812 */ /* 0x000fe200078efcff */
[----:B------:R0:W3:Y:S01]  /*2b80*/  LDG.E.U16 R94, desc[UR10][R60.64] ;  /* 0x0000000a3c5e7981 */ /* 0x0000e2000c1e1500 */
[----:B------:R-:W-:Y:S01]  /*2b90*/  FSEL R91, R120, -INF , P5 ;  /* 0xff800000785b7808 */ /* 0x000fe20002800000 */
[----:B------:R-:W-:Y:S01]  /*2ba0*/  FMUL R122, R122, UR5 ;  /* 0x000000057a7a7c20 */ /* 0x000fe20008400000 */
[----:B------:R-:W-:Y:S01]  /*2bb0*/  FSEL R90, R90, -INF , P1 ;  /* 0xff8000005a5a7808 */ /* 0x000fe20000800000 */
[----:B------:R-:W-:Y:S01]  /*2bc0*/  FMUL R113, R113, UR5 ;  /* 0x0000000571717c20 */ /* 0x000fe20008400000 */
[----:B------:R-:W-:Y:S01]  /*2bd0*/  FSEL R143, R123, -INF , P3 ;  /* 0xff8000007b8f7808 */ /* 0x000fe20001800000 */
[----:B------:R-:W-:Y:S01]  /*2be0*/  IMAD R97, R97, 0x1000, R100 ;  /* 0x0000100061617824 */ /* 0x000fe200078e0264 */
[----:B0-----:R-:W-:Y:S02]  /*2bf0*/  LOP3.LUT R61, R56, 0x41, RZ, 0xfc, !PT ;  /* 0x00000041383d7812 */ /* 0x001fe400078efcff */
[----:B------:R-:W-:-:S02]  /*2c00*/  ISETP.GE.AND P5, PT, R7, R98, PT ;  /* 0x000000620700720c */ /* 0x000fc40003fa6270 */
[C---:B------:R-:W-:Y:S02]  /*2c10*/  ISETP.GE.AND P1, PT, R4.reuse, R98, PT ;  /* 0x000000620400720c */ /* 0x040fe40003f26270 */
[----:B------:R-:W-:Y:S02]  /*2c20*/  ISETP.GE.AND P3, PT, R4, R61, PT ;  /* 0x0000003d0400720c */ /* 0x000fe40003f66270 */
[----:B------:R-:W-:Y:S02]  /*2c30*/  LOP3.LUT R60, R56, 0x40, RZ, 0xfc, !PT ;  /* 0x00000040383c7812 */ /* 0x000fe400078efcff */
[----:B------:R-:W-:Y:S01]  /*2c40*/  LOP3.LUT R98, R57, 0xff, RZ, 0xc0, !PT ;  /* 0x000000ff39627812 */ /* 0x000fe200078ec0ff */
[----:B------:R-:W-:Y:S01]  /*2c50*/  HMMA.16816.F32.BF16 R164, R152, R86, R164 ;  /* 0x0000005698a4723c */ /* 0x000fe200000418a4 */
[----:B------:R-:W-:Y:S01]  /*2c60*/  FSEL R146, R122, -INF , P6 ;  /* 0xff8000007a927808 */ /* 0x000fe20003000000 */
[----:B------:R-:W-:Y:S01]  /*2c70*/  FMUL R114, R114, UR5 ;  /* 0x0000000572727c20 */ /* 0x000fe20008400000 */
[----:B------:R-:W-:-:S02]  /*2c80*/  FSEL R57, R113, -INF , P3 ;  /* 0xff80000071397808 */ /* 0x000fc40001800000 */
[-C--:B------:R-:W-:Y:S02]  /*2c90*/  ISETP.GE.AND P6, PT, R4, R60.reuse, PT ;  /* 0x0000003c0400720c */ /* 0x080fe40003fc6270 */
[----:B------:R-:W-:Y:S01]  /*2ca0*/  FMUL R86, R112, UR5 ;  /* 0x0000000570567c20 */ /* 0x000fe20008400000 */
[----:B------:R-:W-:Y:S02]  /*2cb0*/  ISETP.GE.AND P3, PT, R7, R60, PT ;  /* 0x0000003c0700720c */ /* 0x000fe40003f66270 */
[----:B------:R-:W-:Y:S02]  /*2cc0*/  IADD3 R109, R97, R98, RZ ;  /* 0x00000062616d7210 */ /* 0x000fe40007ffe0ff */
[----:B------:R-:W-:Y:S01]  /*2cd0*/  LOP3.LUT R98, R56, 0x48, RZ, 0xfc, !PT ;  /* 0x0000004838627812 */ /* 0x000fe200078efcff */
[----:B------:R-:W-:Y:S01]  /*2ce0*/  HMMA.16816.F32.BF16 R160, R152, R82, R160 ;  /* 0x0000005298a0723c */ /* 0x000fe200000418a0 */
[----:B------:R-:W-:Y:S01]  /*2cf0*/  FSEL R86, R86, -INF , P6 ;  /* 0xff80000056567808 */ /* 0x000fe20003000000 */
[----:B------:R-:W-:Y:S01]  /*2d00*/  FMUL R115, R115, UR5 ;  /* 0x0000000573737c20 */ /* 0x000fe20008400000 */
[----:B------:R-:W-:-:S02]  /*2d10*/  FSEL R144, R114, -INF , P3 ;  /* 0xff80000072907808 */ /* 0x000fc40001800000 */
[----:B------:R-:W-:Y:S02]  /*2d20*/  ISETP.GE.AND P6, PT, R7, R61, PT ;  /* 0x0000003d0700720c */ /* 0x000fe40003fc6270 */
[----:B------:R-:W-:Y:S01]  /*2d30*/  FMUL R83, R172, UR5 ;  /* 0x00000005ac537c20 */ /* 0x000fe20008400000 */
[----:B------:R-:W-:Y:S02]  /*2d40*/  ISETP.GE.AND P3, PT, R4, R98, PT ;  /* 0x000000620400720c */ /* 0x000fe40003f66270 */
[C---:B------:R-:W-:Y:S02]  /*2d50*/  LOP3.LUT R97, R56.reuse, 0x50, RZ, 0xfc, !PT ;  /* 0x0000005038617812 */ /* 0x040fe400078efcff */
[----:B------:R-:W-:Y:S01]  /*2d60*/  LOP3.LUT R99, R56, 0x49, RZ, 0xfc, !PT ;  /* 0x0000004938637812 */ /* 0x000fe200078efcff */
[----:B------:R-:W-:Y:S01]  /*2d70*/  FMUL R82, R173, UR5 ;  /* 0x00000005ad527c20 */ /* 0x000fe20008400000 */
[----:B------:R-:W-:Y:S01]  /*2d80*/  FSEL R141, R115, -INF , P6 ;  /* 0xff800000738d7808 */ /* 0x000fe20003000000 */
[----:B------:R-:W-:Y:S01]  /*2d90*/  FMUL R87, R168, UR5 ;  /* 0x00000005a8577c20 */ /* 0x000fe20008400000 */
[----:B------:R-:W-:-:S02]  /*2da0*/  FSEL R83, R83, -INF , P3 ;  /* 0xff80000053537808 */ /* 0x000fc40001800000 */
[C---:B------:R-:W-:Y:S02]  /*2db0*/  ISETP.GE.AND P6, PT, R4.reuse, R99, PT ;  /* 0x000000630400720c */ /* 0x040fe40003fc6270 */
[----:B------:R-:W-:Y:S02]  /*2dc0*/  ISETP.GE.AND P3, PT, R4, R97, PT ;  /* 0x000000610400720c */ /* 0x000fe40003f66270 */
[----:B------:R-:W-:Y:S02]  /*2dd0*/  LOP3.LUT R100, R56, 0x51, RZ, 0xfc, !PT ;  /* 0x0000005138647812 */ /* 0x000fe400078efcff */
[----:B------:R-:W-:Y:S01]  /*2de0*/  FMNMX R101, R69, R58, !PT ;  /* 0x0000003a45657209 */ /* 0x000fe20007800000 */
[----:B------:R-:W-:Y:S01]  /*2df0*/  HMMA.16816.F32.BF16 R60, R152, R62, R124 ;  /* 0x0000003e983c723c */ /* 0x000fe2000004187c */
[----:B------:R-:W-:Y:S02]  /*2e00*/  FSEL R82, R82, -INF , P6 ;  /* 0xff80000052527808 */ /* 0x000fe40003000000 */
[----:B------:R-:W-:-:S02]  /*2e10*/  FSEL R87, R87, -INF , P3 ;  /* 0xff80000057577808 */ /* 0x000fc40001800000 */
[-C--:B------:R-:W-:Y:S02]  /*2e20*/  ISETP.GE.AND P6, PT, R4, R100.reuse, PT ;  /* 0x000000640400720c */ /* 0x080fe40003fc6270 */
[----:B------:R-:W-:Y:S02]  /*2e30*/  ISETP.GE.AND P3, PT, R7, R100, PT ;  /* 0x000000640700720c */ /* 0x000fe40003f66270 */
[----:B------:R-:W-:-:S04]  /*2e40*/  FMNMX R100, R64, R101, !PT ;  /* 0x0000006540647209 */ /* 0x000fc80007800000 */
[----:B------:R-:W-:Y:S01]  /*2e50*/  FMNMX R101, R59, R100, !PT ;  /* 0x000000643b657209 */ /* 0x000fe20007800000 */
[----:B------:R-:W-:Y:S01]  /*2e60*/  FMUL R56, R169, UR5 ;  /* 0x00000005a9387c20 */ /* 0x000fe20008400000 */
[----:B------:R-:W-:Y:S02]  /*2e70*/  LOP3.LUT R109, R109, 0xffff, RZ, 0xc0, !PT ;  /* 0x0000ffff6d6d7812 */ /* 0x000fe400078ec0ff */
[----:B------:R-:W-:Y:S01]  /*2e80*/  FMNMX R100, R66, R101, !PT ;  /* 0x0000006542647209 */ /* 0x000fe20007800000 */
[----:B------:R-:W-:Y:S01]  /*2e90*/  FMUL R164, R164, UR5 ;  /* 0x00000005a4a47c20 */ /* 0x000fe20008400000 */
[----:B------:R-:W-:Y:S01]  /*2ea0*/  HMMA.16816.F32.BF16 R156, R152, R78, R156 ;  /* 0x0000004e989c723c */ /* 0x000fe2000004189c */
[----:B------:R-:W-:-:S05]  /*2eb0*/  FSEL R56, R56, -INF , P6 ;  /* 0xff80000038387808 */ /* 0x000fca0003000000 */
[----:B------:R-:W-:Y:S01]  /*2ec0*/  HMMA.16816.F32.BF16 R180, R152, R74, R180 ;  /* 0x0000004a98b4723c */ /* 0x000fe200000418b4 */
[----:B------:R-:W-:Y:S02]  /*2ed0*/  SHF.R.U32.HI R78, RZ, 0xf, R109 ;  /* 0x0000000fff4e7819 */ /* 0x000fe4000001166d */
[----:B------:R-:W-:-:S04]  /*2ee0*/  ISETP.GE.AND P6, PT, R7, R97, PT ;  /* 0x000000610700720c */ /* 0x000fc80003fc6270 */
[----:B------:R-:W-:Y:S01]  /*2ef0*/  FMNMX R75, R65, R100, !PT ;  /* 0x00000064414b7209 */ /* 0x000fe20007800000 */
[----:B------:R-:W-:Y:S01]  /*2f00*/  FMUL R97, R165, UR5 ;  /* 0x00000005a5617c20 */ /* 0x000fe20008400000 */
[----:B------:R-:W-:Y:S02]  /*2f10*/  FSEL R79, R164, -INF , P1 ;  /* 0xff800000a44f7808 */ /* 0x000fe40000800000 */
[----:B------:R-:W-:Y:S01]  /*2f20*/  LOP3.LUT P1, RZ, R78, 0x1, RZ, 0xc0, !PT ;  /* 0x000000014eff7812 */ /* 0x000fe2000782c0ff */
[----:B------:R-:W-:Y:S01]  /*2f30*/  FMUL R78, R160, UR5 ;  /* 0x00000005a04e7c20 */ /* 0x000fe20008400000 */
[----:B------:R-:W-:Y:S02]  /*2f40*/  FMNMX R74, R68, R75, !PT ;  /* 0x0000004b444a7209 */ /* 0x000fe40007800000 */
[--C-:B------:R-:W-:Y:S02]  /*2f50*/  SHF.R.U32.HI R102, RZ, 0xe, R109.reuse ;  /* 0x0000000eff667819 */ /* 0x100fe4000001166d */
[----:B------:R-:W-:Y:S01]  /*2f60*/  SHF.R.U32.HI R103, RZ, 0xb, R109 ;  /* 0x0000000bff677819 */ /* 0x000fe2000001166d */
[----:B------:R-:W-:Y:S01]  /*2f70*/  FMUL R115, R161, UR5 ;  /* 0x00000005a1737c20 */ /* 0x000fe20008400000 */
[----:B------:R-:W-:Y:S01]  /*2f80*/  FMNMX R74, R67, R74, !PT ;  /* 0x0000004a434a7209 */ /* 0x000fe20007800000 */
[----:B------:R-:W-:Y:S01]  /*2f90*/  FMUL R60, R60, UR5 ;  /* 0x000000053c3c7c20 */ /* 0x000fe20008400000 */
[----:B------:R-:W-:-:S02]  /*2fa0*/  FSEL R97, R97, -INF , P4 ;  /* 0xff80000061617808 */ /* 0x000fc40002000000 */
[----:B------:R-:W-:Y:S02]  /*2fb0*/  LOP3.LUT P4, RZ, R102, 0x1, RZ, 0xc0, !PT ;  /* 0x0000000166ff7812 */ /* 0x000fe4000788c0ff */
[----:B------:R-:W-:Y:S02]  /*2fc0*/  FSEL R78, R78, -INF , !P1 ;  /* 0xff8000004e4e7808 */ /* 0x000fe40004800000 */
[----:B------:R-:W-:Y:S02]  /*2fd0*/  LOP3.LUT P1, RZ, R103, 0x1, RZ, 0xc0, !PT ;  /* 0x0000000167ff7812 */ /* 0x000fe4000782c0ff */
[----:B------:R-:W-:Y:S02]  /*2fe0*/  SHF.R.U32.HI R100, RZ, 0xa, R109 ;  /* 0x0000000aff647819 */ /* 0x000fe4000001166d */
[----:B------:R-:W-:Y:S01]  /*2ff0*/  FMNMX R75, R71, R74, !PT ;  /* 0x0000004a474b7209 */ /* 0x000fe20007800000 */
[----:B------:R-:W-:Y:S01]  /*3000*/  FMUL R61, R61, UR5 ;  /* 0x000000053d3d7c20 */ /* 0x000fe20008400000 */
[----:B------:R-:W-:-:S02]  /*3010*/  FSEL R115, R115, -INF , !P4 ;  /* 0xff80000073737808 */ /* 0x000fc40006000000 */
[----:B------:R-:W-:Y:S02]  /*3020*/  LOP3.LUT P4, RZ, R100, 0x1, RZ, 0xc0, !PT ;  /* 0x0000000164ff7812 */ /* 0x000fe4000788c0ff */
[----:B------:R-:W-:Y:S02]  /*3030*/  FSEL R111, R60, -INF , !P1 ;  /* 0xff8000003c6f7808 */ /* 0x000fe40004800000 */
[----:B------:R-:W-:Y:S02]  /*3040*/  FMNMX R60, R70, R75, !PT ;  /* 0x0000004b463c7209 */ /* 0x000fe40007800000 */
[----:B------:R-:W-:Y:S02]  /*3050*/  FSEL R132, R61, -INF , !P4 ;  /* 0xff8000003d847808 */ /* 0x000fe40006000000 */
[----:B------:R-:W-:Y:S02]  /*3060*/  FMNMX R61, R73, R60, !PT ;  /* 0x0000003c493d7209 */ /* 0x000fe40007800000 */
[----:B------:R-:W-:-:S02]  /*3070*/  SHF.R.U32.HI R101, RZ, 0x7, R109 ;  /* 0x00000007ff657819 */ /* 0x000fc4000001166d */
[--C-:B------:R-:W-:Y:S01]  /*3080*/  SHF.R.U32.HI R74, RZ, 0x6, R109.reuse ;  /* 0x00000006ff4a7819 */ /* 0x100fe2000001166d */
[----:B------:R-:W-:Y:S01]  /*3090*/  FMUL R113, R156, UR5 ;  /* 0x000000059c717c20 */ /* 0x000fe20008400000 */
[----:B------:R-:W-:Y:S01]  /*30a0*/  FMUL R157, R157, UR5 ;  /* 0x000000059d9d7c20 */ /* 0x000fe20008400000 */
[----:B------:R-:W-:Y:S02]  /*30b0*/  FMNMX R60, R72, R61, !PT ;  /* 0x0000003d483c7209 */ /* 0x000fe40007800000 */
[----:B------:R-:W-:Y:S02]  /*30c0*/  LOP3.LUT P1, RZ, R101, 0x1, RZ, 0xc0, !PT ;  /* 0x0000000165ff7812 */ /* 0x000fe4000782c0ff */
[----:B------:R-:W-:Y:S02]  /*30d0*/  LOP3.LUT P4, RZ, R74, 0x1, RZ, 0xc0, !PT ;  /* 0x000000014aff7812 */ /* 0x000fe4000788c0ff */
[--C-:B------:R-:W-:Y:S02]  /*30e0*/  SHF.R.U32.HI R100, RZ, 0x3, R109.reuse ;  /* 0x00000003ff647819 */ /* 0x100fe4000001166d */
[----:B------:R-:W-:Y:S01]  /*30f0*/  SHF.R.U32.HI R74, RZ, 0x2, R109 ;  /* 0x00000002ff4a7819 */ /* 0x000fe2000001166d */
[----:B------:R-:W-:Y:S01]  /*3100*/  FMUL R112, R180, UR5 ;  /* 0x00000005b4707c20 */ /* 0x000fe20008400000 */
[----:B------:R-:W-:Y:S01]  /*3110*/  FMNMX R61, R93, R60, !PT ;  /* 0x0000003c5d3d7209 */ /* 0x000fe20007800000 */
[----:B------:R-:W-:Y:S01]  /*3120*/  FMUL R110, R181, UR5 ;  /* 0x00000005b56e7c20 */ /* 0x000fe20008400000 */
[----:B------:R-:W-:-:S02]  /*3130*/  FSEL R113, R113, -INF , !P1 ;  /* 0xff80000071717808 */ /* 0x000fc40004800000 */
[----:B------:R-:W-:Y:S02]  /*3140*/  FSEL R168, R157, -INF , !P4 ;  /* 0xff8000009da87808 */ /* 0x000fe40006000000 */
[----:B------:R-:W-:Y:S02]  /*3150*/  LOP3.LUT P1, RZ, R100, 0x1, RZ, 0xc0, !PT ;  /* 0x0000000164ff7812 */ /* 0x000fe4000782c0ff */
[----:B------:R-:W-:Y:S02]  /*3160*/  LOP3.LUT P4, RZ, R74, 0x1, RZ, 0xc0, !PT ;  /* 0x000000014aff7812 */ /* 0x000fe4000788c0ff */
[----:B------:R-:W-:Y:S02]  /*3170*/  FMNMX R60, R92, R61, !PT ;  /* 0x0000003d5c3c7209 */ /* 0x000fe40007800000 */
[----:B------:R-:W-:Y:S02]  /*3180*/  FSEL R112, R112, -INF , !P1 ;  /* 0xff80000070707808 */ /* 0x000fe40004800000 */
[----:B------:R-:W-:-:S02]  /*3190*/  FSEL R110, R110, -INF , !P4 ;  /* 0xff8000006e6e7808 */ /* 0x000fc40006000000 */
[C---:B------:R-:W-:Y:S02]  /*31a0*/  ISETP.GE.AND P1, PT, R7.reuse, R99, PT ;  /* 0x000000630700720c */ /* 0x040fe40003f26270 */
[----:B------:R-:W-:Y:S02]  /*31b0*/  ISETP.GE.AND P4, PT, R7, R98, PT ;  /* 0x000000620700720c */ /* 0x000fe40003f86270 */
[----:B------:R-:W-:-:S04]  /*31c0*/  FMNMX R7, R91, R60, !PT ;  /* 0x0000003c5b077209 */ /* 0x000fc80007800000 */
[----:B------:R-:W-:-:S04]  /*31d0*/  FMNMX R7, R90, R7, !PT ;  /* 0x000000075a077209 */ /* 0x000fc80007800000 */
[----:B------:R-:W-:-:S04]  /*31e0*/  FMNMX R98, R86, R7, !PT ;  /* 0x0000000756627209 */ /* 0x000fc80007800000 */
[----:B------:R-:W-:-:S04]  /*31f0*/  FMNMX R98, R57, R98, !PT ;  /* 0x0000006239627209 */ /* 0x000fc80007800000 */
[----:B------:R-:W-:-:S04]  /*3200*/  FMNMX R7, R83, R98, !PT ;  /* 0x0000006253077209 */ /* 0x000fc80007800000 */
[----:B------:R-:W-:-:S04]  /*3210*/  FMNMX R102, R82, R7, !PT ;  /* 0x0000000752667209 */ /* 0x000fc80007800000 */
[----:B------:R-:W-:Y:S01]  /*3220*/  FMNMX R7, R87, R102, !PT ;  /* 0x0000006657077209 */ /* 0x000fe20007800000 */
[----:B------:R-:W-:-:S03]  /*3230*/  IMAD.WIDE R74, R0, 0x2, R198 ;  /* 0x00000002004a7825 */ /* 0x000fc600078e02c6 */
[----:B------:R-:W-:Y:S01]  /*3240*/  FMNMX R102, R56, R7, !PT ;  /* 0x0000000738667209 */ /* 0x000fe20007800000 */
[C---:B------:R-:W-:Y:S01]  /*3250*/  IMAD.WIDE R60, R0.reuse, 0x2, R196 ;  /* 0x00000002003c7825 */ /* 0x040fe200078e02c4 */
[----:B------:R0:W4:Y:S02]  /*3260*/  LDG.E.U16 R114, desc[UR10][R74.64] ;  /* 0x0000000a4a727981 */ /* 0x000124000c1e1500 */
[----:B------:R-:W-:Y:S01]  /*3270*/  FMNMX R102, R79, R102, !PT ;  /* 0x000000664f667209 */ /* 0x000fe20007800000 */
[C---:B------:R-:W-:Y:S01]  /*3280*/  IMAD.WIDE R98, R0.reuse, 0x2, R194 ;  /* 0x0000000200627825 */ /* 0x040fe200078e02c2 */
[----:B------:R1:W5:Y:S03]  /*3290*/  LDG.E.U16 R107, desc[UR10][R60.64] ;  /* 0x0000000a3c6b7981 */ /* 0x000366000c1e1500 */
[C---:B------:R-:W-:Y:S01]  /*32a0*/  IMAD.WIDE R100, R0.reuse, 0x2, R190 ;  /* 0x0000000200647825 */ /* 0x040fe200078e02be */
[----:B------:R-:W-:Y:S01]  /*32b0*/  FMNMX R7, R97, R102, !PT ;  /* 0x0000006661077209 */ /* 0x000fe20007800000 */
[----:B------:R-:W5:Y:S02]  /*32c0*/  LDG.E.U16 R98, desc[UR10][R98.64] ;  /* 0x0000000a62627981 */ /* 0x000f64000c1e1500 */
[----:B------:R-:W-:-:S04]  /*32d0*/  IMAD.WIDE R172, R0, 0x2, R200 ;  /* 0x0000000200ac7825 */ /* 0x000fc800078e02c8 */
[----:B0-----:R-:W-:Y:S01]  /*32e0*/  IMAD.WIDE R74, R0, 0x2, R188 ;  /* 0x00000002004a7825 */ /* 0x001fe200078e02bc */
[----:B------:R-:W-:Y:S01]  /*32f0*/  FMNMX R106, R78, R7, !PT ;  /* 0x000000074e6a7209 */ /* 0x000fe20007800000 */
[----:B------:R-:W4:Y:S02]  /*3300*/  LDG.E.U16 R172, desc[UR10][R172.64] ;  /* 0x0000000aacac7981 */ /* 0x000f24000c1e1500 */
[----:B-1----:R-:W-:Y:S02]  /*3310*/  IMAD.WIDE R60, R0, 0x2, R30 ;  /* 0x00000002003c7825 */ /* 0x002fe400078e021e */
[----:B------:R-:W5:Y:S01]  /*3320*/  LDG.E.U16 R99, desc[UR10][R100.64] ;  /* 0x0000000a64637981 */ /* 0x000f62000c1e1500 */
[----:B------:R-:W-:-:S03]  /*3330*/  FMNMX R106, R115, R106, !PT ;  /* 0x0000006a736a7209 */ /* 0x000fc60007800000 */
[----:B------:R0:W4:Y:S04]  /*3340*/  LDG.E.U16 R173, desc[UR10][R60.64] ;  /* 0x0000000a3cad7981 */ /* 0x000128000c1e1500 */
[----:B------:R1:W5:Y:S01]  /*3350*/  LDG.E.U16 R101, desc[UR10][R74.64] ;  /* 0x0000000a4a657981 */ /* 0x000362000c1e1500 */
[----:B------:R-:W-:-:S04]  /*3360*/  IMAD.WIDE R178, R0, 0x2, R10 ;  /* 0x0000000200b27825 */ /* 0x000fc800078e020a */
[C---:B0-----:R-:W-:Y:S01]  /*3370*/  IMAD.WIDE R60, R0.reuse, 0x2, R34 ;  /* 0x00000002003c7825 */ /* 0x041fe200078e0222 */
[----:B------:R-:W-:Y:S01]  /*3380*/  FMNMX R7, R111, R106, !PT ;  /* 0x0000006a6f077209 */ /* 0x000fe20007800000 */
[----:B------:R-:W4:Y:S02]  /*3390*/  LDG.E.U16 R178, desc[UR10][R178.64] ;  /* 0x0000000ab2b27981 */ /* 0x000f24000c1e1500 */
[----:B-1----:R-:W-:-:S04]  /*33a0*/  IMAD.WIDE R74, R0, 0x2, R28 ;  /* 0x00000002004a7825 */ /* 0x002fc800078e021c */
[----:B------:R-:W-:Y:S02]  /*33b0*/  IMAD.WIDE R120, R0, 0x2, R52 ;  /* 0x0000000200787825 */ /* 0x000fe400078e0234 */
[----:B------:R-:W5:Y:S01]  /*33c0*/  LDG.E.U16 R74, desc[UR10][R74.64] ;  /* 0x0000000a4a4a7981 */ /* 0x000f62000c1e1500 */
[----:B------:R-:W-:Y:S01]  /*33d0*/  FMNMX R106, R132, R7, !PT ;  /* 0x00000007846a7209 */ /* 0x000fe20007800000 */
[C---:B------:R-:W-:Y:S02]  /*33e0*/  IMAD.WIDE R102, R0.reuse, 0x2, R22 ;  /* 0x0000000200667825 */ /* 0x040fe400078e0216 */
[----:B------:R0:W5:Y:S04]  /*33f0*/  LDG.E.U16 R100, desc[UR10][R120.64] ;  /* 0x0000000a78647981 */ /* 0x000168000c1e1500 */
[----:B------:R1:W5:Y:S01]  /*3400*/  LDG.E.U16 R75, desc[UR10][R60.64] ;  /* 0x0000000a3c4b7981 */ /* 0x000362000c1e1500 */
[----:B0-----:R-:W-:Y:S01]  /*3410*/  IMAD.WIDE R120, R0, 0x2, R54 ;  /* 0x0000000200787825 */ /* 0x001fe200078e0236 */
[----:B------:R-:W-:-:S02]  /*3420*/  FMNMX R7, R113, R106, !PT ;  /* 0x0000006a71077209 */ /* 0x000fc40007800000 */
[----:B------:R0:W5:Y:S01]  /*3430*/  LDG.E.U16 R169, desc[UR10][R102.64] ;  /* 0x0000000a66a97981 */ /* 0x000162000c1e1500 */
[----:B-1----:R-:W-:-:S03]  /*3440*/  IMAD.WIDE R60, R0, 0x2, R12 ;  /* 0x00000002003c7825 */ /* 0x002fc600078e020c */
[----:B------:R1:W5:Y:S04]  /*3450*/  LDG.E.U16 R106, desc[UR10][R120.64] ;  /* 0x0000000a786a7981 */ /* 0x000368000c1e1500 */
[----:B------:R1:W5:Y:S01]  /*3460*/  LDG.E.U16 R179, desc[UR10][R60.64] ;  /* 0x0000000a3cb37981 */ /* 0x000362000c1e1500 */
[----:B0-----:R-:W-:-:S04]  /*3470*/  IMAD.WIDE R102, R0, 0x2, R40 ;  /* 0x0000000200667825 */ /* 0x001fc800078e0228 */
[C---:B-1----:R-:W-:Y:S02]  /*3480*/  IMAD.WIDE R120, R0.reuse, 0x2, R14 ;  /* 0x0000000200787825 */ /* 0x042fe400078e020e */
[----:B------:R-:W5:Y:S02]  /*3490*/  LDG.E.U16 R102, desc[UR10][R102.64] ;  /* 0x0000000a66667981 */ /* 0x000f64000c1e1500 */
[C---:B------:R-:W-:Y:S02]  /*34a0*/  IMAD.WIDE R60, R0.reuse, 0x2, R184 ;  /* 0x00000002003c7825 */ /* 0x040fe400078e02b8 */
[----:B------:R0:W5:Y:S02]  /*34b0*/  LDG.E.U16 R180, desc[UR10][R120.64] ;  /* 0x0000000a78b47981 */ /* 0x000164000c1e1500 */
[C---:B------:R-:W-:Y:S02]  /*34c0*/  IMAD.WIDE R122, R0.reuse, 0x2, R46 ;  /* 0x00000002007a7825 */ /* 0x040fe400078e022e */
[----:B------:R1:W5:Y:S04]  /*34d0*/  LDG.E.U16 R177, desc[UR10][R60.64] ;  /* 0x0000000a3cb17981 */ /* 0x000368000c1e1500 */
[----:B------:R2:W5:Y:S01]  /*34e0*/  LDG.E.U16 R103, desc[UR10][R122.64] ;  /* 0x0000000a7a677981 */ /* 0x000562000c1e1500 */
[----:B0-----:R-:W-:-:S04]  /*34f0*/  IMAD.WIDE R120, R0, 0x2, R20 ;  /* 0x0000000200787825 */ /* 0x001fc800078e0214 */
[C---:B-1----:R-:W-:Y:S01]  /*3500*/  IMAD.WIDE R60, R0.reuse, 0x2, R18 ;  /* 0x00000002003c7825 */ /* 0x042fe200078e0212 */
[----:B------:R-:W5:Y:S03]  /*3510*/  LDG.E.U16 R217, desc[UR10][R120.64] ;  /* 0x0000000a78d97981 */ /* 0x000f66000c1e1500 */
[C---:B--2---:R-:W-:Y:S01]  /*3520*/  IMAD.WIDE R122, R0.reuse, 0x2, R16 ;  /* 0x00000002007a7825 */ /* 0x044fe200078e0210 */
[----:B------:R0:W2:Y:S03]  /*3530*/  LDG.E.U16 R215, desc[UR10][R60.64] ;  /* 0x0000000a3cd77981 */ /* 0x0000a6000c1e1500 */
[C---:B------:R-:W-:Y:S01]  /*3540*/  IMAD.WIDE R124, R0.reuse, 0x2, R32 ;  /* 0x00000002007c7825 */ /* 0x040fe200078e0220 */
[----:B------:R1:W2:Y:S03]  /*3550*/  LDG.E.U16 R181, desc[UR10][R122.64] ;  /* 0x0000000a7ab57981 */ /* 0x0002a6000c1e1500 */
[C---:B------:R-:W-:Y:S01]  /*3560*/  IMAD.WIDE R126, R0.reuse, 0x2, R36 ;  /* 0x00000002007e7825 */ /* 0x040fe200078e0224 */
[----:B------:R-:W2:Y:S03]  /*3570*/  LDG.E.U16 R214, desc[UR10][R124.64] ;  /* 0x0000000a7cd67981 */ /* 0x000ea6000c1e1500 */
[C---:B0-----:R-:W-:Y:S01]  /*3580*/  IMAD.WIDE R60, R0.reuse, 0x2, R24 ;  /* 0x00000002003c7825 */ /* 0x041fe200078e0218 */
[----:B------:R-:W2:Y:S03]  /*3590*/  LDG.E.U16 R216, desc[UR10][R126.64] ;  /* 0x0000000a7ed87981 */ /* 0x000ea6000c1e1500 */
[C---:B------:R-:W-:Y:S01]  /*35a0*/  IMAD.WIDE R120, R0.reuse, 0x2, R42 ;  /* 0x0000000200787825 */ /* 0x040fe200078e022a */
[----:B------:R0:W2:Y:S03]  /*35b0*/  LDG.E.U16 R221, desc[UR10][R60.64] ;  /* 0x0000000a3cdd7981 */ /* 0x0000a6000c1e1500 */
[C---:B-1----:R-:W-:Y:S01]  /*35c0*/  IMAD.WIDE R122, R0.reuse, 0x2, R38 ;  /* 0x00000002007a7825 */ /* 0x042fe200078e0226 */
[----:B------:R1:W2:Y:S04]  /*35d0*/  LDG.E.U16 R222, desc[UR10][R120.64] ;  /* 0x0000000a78de7981 */ /* 0x0002a8000c1e1500 */
[----:B------:R3:W2:Y:S01]  /*35e0*/  LDG.E.U16 R220, desc[UR10][R122.64] ;  /* 0x0000000a7adc7981 */ /* 0x0006a2000c1e1500 */
[----:B0-----:R-:W-:-:S04]  /*35f0*/  IMAD.WIDE R60, R0, 0x2, R44 ;  /* 0x00000002003c7825 */ /* 0x001fc800078e022c */
[C---:B-1----:R-:W-:Y:S01]  /*3600*/  IMAD.WIDE R120, R0.reuse, 0x2, R48 ;  /* 0x0000000200787825 */ /* 0x042fe200078e0230 */
[----:B------:R0:W2:Y:S03]  /*3610*/  LDG.E.U16 R223, desc[UR10][R60.64] ;  /* 0x0000000a3cdf7981 */ /* 0x0000a6000c1e1500 */
[C---:B---3--:R-:W-:Y:S02]  /*3620*/  IMAD.WIDE R122, R0.reuse, 0x2, R50 ;  /* 0x00000002007a7825 */ /* 0x048fe400078e0232 */
[----:B------:R-:W3:Y:S04]  /*3630*/  LDG.E.U16 R120, desc[UR10][R120.64] ;  /* 0x0000000a78787981 */ /* 0x000ee8000c1e1500 */
[----:B------:R-:W3:Y:S01]  /*3640*/  LDG.E.U16 R225, desc[UR10][R122.64] ;  /* 0x0000000a7ae17981 */ /* 0x000ee2000c1e1500 */
[----:B0-----:R-:W-:-:S05]  /*3650*/  IMAD.WIDE R60, R0, 0x2, R26 ;  /* 0x00000002003c7825 */ /* 0x001fca00078e021a */
[----:B------:R0:W3:Y:S01]  /*3660*/  LDG.E.U16 R224, desc[UR10][R60.64] ;  /* 0x0000000a3ce07981 */ /* 0x0000e2000c1e1500 */
[----:B------:R-:W-:-:S04]  /*3670*/  FMNMX R7, R168, R7, !PT ;  /* 0x00000007a8077209 */ /* 0x000fc80007800000 */
[----:B------:R-:W-:-:S04]  /*3680*/  FMNMX R7, R112, R7, !PT ;  /* 0x0000000770077209 */ /* 0x000fc80007800000 */
[----:B------:R-:W-:-:S05]  /*3690*/  FMNMX R7, R110, R7, !PT ;  /* 0x000000076e077209 */ /* 0x000fca0007800000 */
[----:B------:R-:W1:Y:S02]  /*36a0*/  SHFL.BFLY PT, R133, R7, 0x2, 0x1f ;  /* 0x0c401f0007857f89 */ /* 0x000e6400000e0000 */
[----:B-1----:R-:W-:-:S05]  /*36b0*/  FMNMX R133, R7, R133, !PT ;  /* 0x0000008507857209 */ /* 0x002fca0007800000 */
[----:B------:R-:W1:Y:S01]  /*36c0*/  SHFL.BFLY PT, R7, R133, 0x1, 0x1f ;  /* 0x0c201f0085077f89 */ /* 0x000e6200000e0000 */
[----:B------:R-:W-:Y:S01]  /*36d0*/  FMUL R147, R171, UR5 ;  /* 0x00000005ab937c20 */ /* 0x000fe20008400000 */
[----:B------:R-:W-:Y:S01]  /*36e0*/  FMUL R140, R166, UR5 ;  /* 0x00000005a68c7c20 */ /* 0x000fe20008400000 */
[----:B------:R-:W-:Y:S01]  /*36f0*/  FMUL R155, R174, UR5 ;  /* 0x00000005ae9b7c20 */ /* 0x000fe20008400000 */
[----:B0-----:R-:W-:-:S03]  /*3700*/  SHF.R.U32.HI R60, RZ, 0xd, R109 ;  /* 0x0000000dff3c7819 */ /* 0x001fc6000001166d */
[----:B------:R-:W-:Y:S02]  /*3710*/  FSEL R140, R140, -INF , P5 ;  /* 0xff8000008c8c7808 */ /* 0x000fe40002800000 */
[----:B-1----:R-:W-:-:S04]  /*3720*/  FMNMX R7, R133, R7, !PT ;  /* 0x0000000785077209 */ /* 0x002fc80007800000 */
[----:B------:R-:W-:-:S05]  /*3730*/  FMNMX R7, R7, R193, !PT ;  /* 0x000000c107077209 */ /* 0x000fca0007800000 */
[----:B------:R-:W-:-:S04]  /*3740*/  FADD R58, R58, -R7 ;  /* 0x800000073a3a7221 */ /* 0x000fc80000000000 */
[----:B------:R-:W-:Y:S01]  /*3750*/  FMUL R171, R58, 1.4426950216293334961 ;  /* 0x3fb8aa3b3aab7820 */ /* 0x000fe20000400000 */
[----:B------:R-:W-:Y:S01]  /*3760*/  SHF.R.U32.HI R58, RZ, 0x5, R109 ;  /* 0x00000005ff3a7819 */ /* 0x000fe2000001166d */
[----:B------:R-:W-:-:S03]  /*3770*/  FMUL R133, R167, UR5 ;  /* 0x00000005a7857c20 */ /* 0x000fc60008400000 */
[----:B------:R-:W-:Y:S02]  /*3780*/  LOP3.LUT P5, RZ, R58, 0x1, RZ, 0xc0, !PT ;  /* 0x000000013aff7812 */ /* 0x000fe400078ac0ff */
[----:B------:R-:W-:Y:S01]  /*3790*/  SHF.R.U32.HI R58, RZ, 0x4, R109 ;  /* 0x00000004ff3a7819 */ /* 0x000fe2000001166d */
[----:B------:R-:W-:Y:S01]  /*37a0*/  FMUL R126, R162, UR5 ;  /* 0x00000005a27e7c20 */ /* 0x000fe20008400000 */
[----:B------:R-:W-:Y:S02]  /*37b0*/  FSEL R155, R155, -INF , P4 ;  /* 0xff8000009b9b7808 */ /* 0x000fe40002000000 */
[----:B------:R-:W-:Y:S02]  /*37c0*/  FSEL R133, R133, -INF , P2 ;  /* 0xff80000085857808 */ /* 0x000fe40001000000 */
[----:B------:R-:W-:Y:S02]  /*37d0*/  LOP3.LUT P4, RZ, R60, 0x1, RZ, 0xc0, !PT ;  /* 0x000000013cff7812 */ /* 0x000fe4000788c0ff */
[----:B------:R-:W-:-:S02]  /*37e0*/  LOP3.LUT P2, RZ, R58, 0x1, RZ, 0xc0, !PT ;  /* 0x000000013aff7812 */ /* 0x000fc4000784c0ff */
[----:B------:R-:W-:Y:S02]  /*37f0*/  SHF.R.U32.HI R58, RZ, 0x1, R109 ;  /* 0x00000001ff3a7819 */ /* 0x000fe4000001166d */
[----:B------:R-:W-:Y:S02]  /*3800*/  FSEL R126, R126, -INF , !P4 ;  /* 0xff8000007e7e7808 */ /* 0x000fe40006000000 */
[----:B------:R-:W-:Y:S02]  /*3810*/  LOP3.LUT P4, RZ, R58, 0x1, RZ, 0xc0, !PT ;  /* 0x000000013aff7812 */ /* 0x000fe4000788c0ff */
[----:B------:R-:W-:-:S04]  /*3820*/  FMNMX R58, R76, R77, !PT ;  /* 0x0000004d4c3a7209 */ /* 0x000fc80007800000 */
        /* <DEDUP_REMOVED lines=13> */
[----:B------:R-:W-:Y:S01]  /*3900*/  FMNMX R58, R143, R58, !PT ;  /* 0x0000003a8f3a7209 */ /* 0x000fe20007800000 */
[----:B------:R-:W-:Y:S01]  /*3910*/  FMUL R153, R175, UR5 ;  /* 0x00000005af997c20 */ /* 0x000fe20008400000 */
[----:B------:R-:W-:Y:S01]  /*3920*/  SHF.R.U32.HI R60, RZ, 0xc, R109 ;  /* 0x0000000cff3c7819 */ /* 0x000fe2000001166d */
[----:B------:R-:W-:Y:S01]  /*3930*/  FMUL R154, R170, UR5 ;  /* 0x00000005aa9a7c20 */ /* 0x000fe20008400000 */
[----:B------:R-:W-:Y:S01]  /*3940*/  FMNMX R58, R144, R58, !PT ;  /* 0x0000003a903a7209 */ /* 0x000fe20007800000 */
[--C-:B------:R-:W-:Y:S01]  /*3950*/  FADD R59, R59, -R7.reuse ;  /* 0x800000073b3b7221 */ /* 0x100fe20000000000 */
[----:B------:R-:W-:Y:S01]  /*3960*/  FSEL R147, R147, -INF , P3 ;  /* 0xff80000093937808 */ /* 0x000fe20001800000 */
[----:B------:R-:W-:Y:S01]  /*3970*/  FMUL R125, R163, UR5 ;  /* 0x00000005a37d7c20 */ /* 0x000fe20008400000 */
[----:B------:R-:W-:Y:S01]  /*3980*/  FMNMX R58, R141, R58, !PT ;  /* 0x0000003a8d3a7209 */ /* 0x000fe20007800000 */
[----:B------:R-:W-:Y:S01]  /*3990*/  FMUL R62, R62, UR5 ;  /* 0x000000053e3e7c20 */ /* 0x000fe20008400000 */
[----:B------:R-:W-:Y:S01]  /*39a0*/  FSEL R153, R153, -INF , P1 ;  /* 0xff80000099997808 */ /* 0x000fe20000800000 */
[--C-:B------:R-:W-:Y:S01]  /*39b0*/  FADD R123, R57, -R7.reuse ;  /* 0x80000007397b7221 */ /* 0x100fe20000000000 */
[----:B------:R-:W-:Y:S01]  /*39c0*/  LOP3.LUT P1, RZ, R60, 0x1, RZ, 0xc0, !PT ;  /* 0x000000013cff7812 */ /* 0x000fe2000782c0ff */
[--C-:B------:R-:W-:Y:S01]  /*39d0*/  FADD R64, R64, -R7.reuse ;  /* 0x8000000740407221 */ /* 0x100fe20000000000 */
[----:B------:R-:W-:Y:S01]  /*39e0*/  FMNMX R58, R155, R58, !PT ;  /* 0x0000003a9b3a7209 */ /* 0x000fe20007800000 */
[----:B------:R-:W-:Y:S01]  /*39f0*/  FADD R65, R65, -R7 ;  /* 0x8000000741417221 */ /* 0x000fe20000000000 */
[----:B------:R-:W-:Y:S01]  /*3a00*/  SHF.R.U32.HI R60, RZ, 0x9, R109 ;  /* 0x00000009ff3c7819 */ /* 0x000fe2000001166d */
[----:B------:R-:W-:Y:S01]  /*3a10*/  FMUL R59, R59, 1.4426950216293334961 ;  /* 0x3fb8aa3b3b3b7820 */ /* 0x000fe20000400000 */
[----:B------:R-:W-:Y:S01]  /*3a20*/  FSEL R154, R154, -INF , P6 ;  /* 0xff8000009a9a7808 */ /* 0x000fe20003000000 */
[----:B------:R-:W-:Y:S01]  /*3a30*/  FMUL R61, R182, UR5 ;  /* 0x00000005b63d7c20 */ /* 0x000fe20008400000 */
[----:B------:R-:W-:Y:S01]  /*3a40*/  FMNMX R58, R153, R58, !PT ;  /* 0x0000003a993a7209 */ /* 0x000fe20007800000 */
[--C-:B------:R-:W-:Y:S01]  /*3a50*/  FADD R56, R56, -R7.reuse ;  /* 0x8000000738387221 */ /* 0x100fe20000000000 */
[----:B------:R-:W-:Y:S01]  /*3a60*/  LOP3.LUT P6, RZ, R60, 0x1, RZ, 0xc0, !PT ;  /* 0x000000013cff7812 */ /* 0x000fe200078cc0ff */
[----:B------:R-:W-:Y:S01]  /*3a70*/  FADD R69, R69, -R7 ;  /* 0x8000000745457221 */ /* 0x000fe20000000000 */
[----:B------:R-:W-:Y:S01]  /*3a80*/  SHF.R.U32.HI R60, RZ, 0x8, R109 ;  /* 0x00000008ff3c7819 */ /* 0x000fe2000001166d */
[--C-:B------:R-:W-:Y:S01]  /*3a90*/  FADD R79, R79, -R7.reuse ;  /* 0x800000074f4f7221 */ /* 0x100fe20000000000 */
[----:B------:R0:W-:Y:S01]  /*3aa0*/  MUFU.EX2 R109, R59 ;  /* 0x0000003b006d7308 */ /* 0x0001e20000000800 */
[--C-:B------:R-:W-:Y:S01]  /*3ab0*/  FADD R67, R67, -R7.reuse ;  /* 0x8000000743437221 */ /* 0x100fe20000000000 */
[--C-:B------:R-:W-:Y:S01]  /*3ac0*/  FADD R72, R72, -R7.reuse ;  /* 0x8000000748487221 */ /* 0x100fe20000000000 */
[----:B------:R-:W-:Y:S01]  /*3ad0*/  LOP3.LUT R174, R252, 0x7f, RZ, 0xc0, !PT ;  /* 0x0000007ffcae7812 */ /* 0x000fe200078ec0ff */
[--C-:B------:R-:W-:Y:S01]  /*3ae0*/  FADD R73, R73, -R7.reuse ;  /* 0x8000000749497221 */ /* 0x100fe20000000000 */
[--C-:B------:R-:W-:Y:S01]  /*3af0*/  FADD R82, R82, -R7.reuse ;  /* 0x8000000752527221 */ /* 0x100fe20000000000 */
[--C-:B------:R-:W-:Y:S01]  /*3b00*/  FADD R87, R87, -R7.reuse ;  /* 0x8000000757577221 */ /* 0x100fe20000000000 */
[----:B------:R-:W-:Y:S01]  /*3b10*/  FADD R122, R83, -R7 ;  /* 0x80000007537a7221 */ /* 0x000fe20000000000 */
[----:B------:R-:W3:Y:S01]  /*3b20*/  LDL R175, [R1+0x60] ;  /* 0x0000600001af7983 */ /* 0x000ee20000100800 */
[----:B0-----:R-:W-:-:S04]  /*3b30*/  FMNMX R59, R154, R58, !PT ;  /* 0x0000003a9a3b7209 */ /* 0x001fc80007800000 */
[----:B------:R-:W-:-:S04]  /*3b40*/  FMNMX R59, R147, R59, !PT ;  /* 0x0000003b933b7209 */ /* 0x000fc80007800000 */
[----:B------:R-:W-:-:S04]  /*3b50*/  FMNMX R59, R140, R59, !PT ;  /* 0x0000003b8c3b7209 */ /* 0x000fc80007800000 */
[----:B------:R-:W-:Y:S02]  /*3b60*/  FMNMX R59, R133, R59, !PT ;  /* 0x0000003b853b7209 */ /* 0x000fe40007800000 */
[----:B------:R-:W-:Y:S02]  /*3b70*/  FSEL R125, R125, -INF , !P1 ;  /* 0xff8000007d7d7808 */ /* 0x000fe40004800000 */
[----:B------:R-:W-:Y:S01]  /*3b80*/  FMNMX R59, R126, R59, !PT ;  /* 0x0000003b7e3b7209 */ /* 0x000fe20007800000 */
[----:B------:R-:W-:Y:S01]  /*3b90*/  FMUL R57, R63, UR5 ;  /* 0x000000053f397c20 */ /* 0x000fe20008400000 */
[----:B------:R-:W-:Y:S02]  /*3ba0*/  LOP3.LUT P3, RZ, R60, 0x1, RZ, 0xc0, !PT ;  /* 0x000000013cff7812 */ /* 0x000fe4000786c0ff */
[----:B------:R-:W-:Y:S02]  /*3bb0*/  FSEL R121, R62, -INF , !P6 ;  /* 0xff8000003e797808 */ /* 0x000fe40007000000 */
[----:B------:R-:W-:Y:S01]  /*3bc0*/  FMNMX R59, R125, R59, !PT ;  /* 0x0000003b7d3b7209 */ /* 0x000fe20007800000 */
[----:B------:R-:W-:Y:S01]  /*3bd0*/  FMUL R58, R158, UR5 ;  /* 0x000000059e3a7c20 */ /* 0x000fe20008400000 */
[----:B------:R-:W-:-:S02]  /*3be0*/  FSEL R57, R57, -INF , !P3 ;  /* 0xff80000039397808 */ /* 0x000fc40005800000 */
[----:B------:R-:W-:Y:S01]  /*3bf0*/  FMNMX R62, R121, R59, !PT ;  /* 0x0000003b793e7209 */ /* 0x000fe20007800000 */
[----:B------:R-:W-:Y:S01]  /*3c00*/  FMUL R64, R64, 1.4426950216293334961 ;  /* 0x3fb8aa3b40407820 */ /* 0x000fe20000400000 */
[----:B------:R-:W-:Y:S01]  /*3c10*/  FMUL R60, R159, UR5 ;  /* 0x000000059f3c7c20 */ /* 0x000fe20008400000 */
[----:B------:R-:W-:Y:S02]  /*3c20*/  FSEL R58, R58, -INF , !P5 ;  /* 0xff8000003a3a7808 */ /* 0x000fe40006800000 */
[----:B------:R-:W-:Y:S01]  /*3c30*/  FMNMX R62, R57, R62, !PT ;  /* 0x0000003e393e7209 */ /* 0x000fe20007800000 */
[----:B------:R0:W-:Y:S01]  /*3c40*/  MUFU.EX2 R167, R64 ;  /* 0x0000004000a77308 */ /* 0x0001e20000000800 */
[----:B------:R-:W-:Y:S01]  /*3c50*/  FSEL R60, R60, -INF , !P2 ;  /* 0xff8000003c3c7808 */ /* 0x000fe20005000000 */
[----:B------:R-:W-:Y:S01]  /*3c60*/  FMUL R65, R65, 1.4426950216293334961 ;  /* 0x3fb8aa3b41417820 */ /* 0x000fe20000400000 */
[----:B------:R-:W-:Y:S01]  /*3c70*/  FMUL R63, R183, UR5 ;  /* 0x00000005b73f7c20 */ /* 0x000fe20008400000 */
[----:B------:R-:W-:-:S02]  /*3c80*/  FSEL R61, R61, -INF , !P4 ;  /* 0xff8000003d3d7808 */ /* 0x000fc40006000000 */
[----:B0-----:R-:W-:Y:S02]  /*3c90*/  FMNMX R64, R58, R62, !PT ;  /* 0x0000003e3a407209 */ /* 0x001fe40007800000 */
[----:B------:R0:W-:Y:S02]  /*3ca0*/  MUFU.EX2 R165, R65 ;  /* 0x0000004100a57308 */ /* 0x0001e40000000800 */
[----:B------:R-:W-:Y:S01]  /*3cb0*/  FMNMX R64, R60, R64, !PT ;  /* 0x000000403c407209 */ /* 0x000fe20007800000 */
[----:B------:R-:W-:Y:S01]  /*3cc0*/  FMUL R56, R56, 1.4426950216293334961 ;  /* 0x3fb8aa3b38387820 */ /* 0x000fe20000400000 */
[----:B------:R-:W-:Y:S01]  /*3cd0*/  FSEL R63, R63, -INF , P0 ;  /* 0xff8000003f3f7808 */ /* 0x000fe20000000000 */
[----:B------:R-:W-:Y:S01]  /*3ce0*/  FMUL R69, R69, 1.4426950216293334961 ;  /* 0x3fb8aa3b45457820 */ /* 0x000fe20000400000 */
[----:B0-----:R-:W-:Y:S02]  /*3cf0*/  FMNMX R65, R61, R64, !PT ;  /* 0x000000403d417209 */ /* 0x001fe40007800000 */
[----:B------:R0:W-:Y:S02]  /*3d00*/  MUFU.EX2 R64, R56 ;  /* 0x0000003800407308 */ /* 0x0001e40000000800 */
[----:B0-----:R-:W-:-:S06]  /*3d10*/  FMNMX R56, R63, R65, !PT ;  /* 0x000000413f387209 */ /* 0x001fcc0007800000 */
[----:B------:R0:W-:Y:S02]  /*3d20*/  MUFU.EX2 R170, R69 ;  /* 0x0000004500aa7308 */ /* 0x0001e40000000800 */
[----:B0-----:R-:W0:Y:S01]  /*3d30*/  SHFL.BFLY PT, R69, R56, 0x2, 0x1f ;  /* 0x0c401f0038457f89 */ /* 0x001e2200000e0000 */
[----:B------:R-:W-:Y:S02]  /*3d40*/  FMUL R65, R79, 1.4426950216293334961 ;  /* 0x3fb8aa3b4f417820 */ /* 0x000fe40000400000 */
[----:B------:R-:W1:Y:S01]  /*3d50*/  S2R R79, SR_TID.X ;  /* 0x00000000004f7919 */ /* 0x000e620000002100 */
[----:B------:R-:W-:-:S04]  /*3d60*/  FMUL R67, R67, 1.4426950216293334961 ;  /* 0x3fb8aa3b43437820 */ /* 0x000fc80000400000 */
[----:B------:R4:W-:Y:S02]  /*3d70*/  MUFU.EX2 R164, R67 ;  /* 0x0000004300a47308 */ /* 0x0009e40000000800 */
[----:B----4-:R-:W-:Y:S01]  /*3d80*/  FADD R67, R78, -R7 ;  /* 0x800000074e437221 */ /* 0x010fe20000000000 */
[----:B0-----:R-:W-:-:S05]  /*3d90*/  FMNMX R56, R56, R69, !PT ;  /* 0x0000004538387209 */ /* 0x001fca0007800000 */
[----:B------:R-:W0:Y:S01]  /*3da0*/  SHFL.BFLY PT, R78, R56, 0x1, 0x1f ;  /* 0x0c201f00384e7f89 */ /* 0x000e2200000e0000 */
[----:B------:R-:W-:Y:S01]  /*3db0*/  FMUL R72, R72, 1.4426950216293334961 ;  /* 0x3fb8aa3b48487820 */ /* 0x000fe20000400000 */
[----:B------:R-:W-:Y:S01]  /*3dc0*/  IMAD.SHL.U32 R174, R174, 0x2, RZ ;  /* 0x00000002aeae7824 */ /* 0x000fe200078e00ff */
[----:B------:R-:W-:Y:S01]  /*3dd0*/  BAR.SYNC.DEFER_BLOCKING 0x0 ;  /* 0x0000000000007b1d */ /* 0x000fe20000010000 */
[----:B------:R-:W-:Y:S01]  /*3de0*/  FMUL R73, R73, 1.4426950216293334961 ;  /* 0x3fb8aa3b49497820 */ /* 0x000fe20000400000 */
[----:B------:R-:W-:Y:S01]  /*3df0*/  FMUL R82, R82, 1.4426950216293334961 ;  /* 0x3fb8aa3b52527820 */ /* 0x000fe20000400000 */
[----:B-1----:R-:W-:-:S03]  /*3e00*/  LOP3.LUT R127, R79, 0x7, RZ, 0xc0, !PT ;  /* 0x000000074f7f7812 */ /* 0x002fc600078ec0ff */
[----:B------:R1:W-:Y:S01]  /*3e10*/  MUFU.EX2 R156, R72 ;  /* 0x00000048009c7308 */ /* 0x0003e20000000800 */
[----:B------:R-:W-:Y:S01]  /*3e20*/  FADD R83, -R7, R193 ;  /* 0x000000c107537221 */ /* 0x000fe20000000100 */
[----:B------:R-:W-:-:S06]  /*3e30*/  FMUL R87, R87, 1.4426950216293334961 ;  /* 0x3fb8aa3b57577820 */ /* 0x000fcc0000400000 */
[----:B------:R4:W-:Y:S01]  /*3e40*/  MUFU.EX2 R157, R73 ;  /* 0x00000049009d7308 */ /* 0x0009e20000000800 */
[C---:B-1----:R-:W-:Y:S01]  /*3e50*/  IMAD.SHL.U32 R72, R79.reuse, 0x2, RZ ;  /* 0x000000024f487824 */ /* 0x042fe200078e00ff */
[----:B------:R-:W-:Y:S01]  /*3e60*/  LOP3.LUT R79, R79, 0x7f, RZ, 0xc0, !PT ;  /* 0x0000007f4f4f7812 */ /* 0x000fe200078ec0ff */
[----:B------:R-:W-:Y:S01]  /*3e70*/  FMUL R83, R83, 1.4426950216293334961 ;  /* 0x3fb8aa3b53537820 */ /* 0x000fe20000400000 */
[----:B0-----:R-:W-:-:S04]  /*3e80*/  FMNMX R56, R56, R78, !PT ;  /* 0x0000004e38387209 */ /* 0x001fc80007800000 */
[----:B------:R0:W-:Y:S01]  /*3e90*/  MUFU.EX2 R59, R82 ;  /* 0x00000052003b7308 */ /* 0x0001e20000000800 */
[C---:B----4-:R-:W-:Y:S02]  /*3ea0*/  LOP3.LUT R73, R174.reuse, 0x10, RZ, 0x3c, !PT ;  /* 0x00000010ae497812 */ /* 0x050fe400078e3cff */
[C---:B------:R-:W-:Y:S01]  /*3eb0*/  LOP3.LUT R78, R174.reuse, 0x30, RZ, 0x3c, !PT ;  /* 0x00000030ae4e7812 */ /* 0x040fe200078e3cff */
[----:B------:R-:W-:Y:S01]  /*3ec0*/  STS.U16 [R174+UR6], R95 ;  /* 0x0000005fae007988 */ /* 0x000fe20008000406 */
[----:B------:R-:W-:Y:S01]  /*3ed0*/  IMAD.SHL.U32 R79, R79, 0x2, RZ ;  /* 0x000000024f4f7824 */ /* 0x000fe200078e00ff */
[C---:B0-----:R-:W-:Y:S02]  /*3ee0*/  LOP3.LUT R82, R174.reuse, 0x20, RZ, 0x3c, !PT ;  /* 0x00000020ae527812 */ /* 0x041fe400078e3cff */
[----:B------:R-:W-:Y:S01]  /*3ef0*/  STS.U16 [R174+UR6+0x800], R94 ;  /* 0x0008005eae007988 */ /* 0x000fe20008000406 */
[----:B------:R0:W-:Y:S03]  /*3f00*/  MUFU.EX2 R62, R87 ;  /* 0x00000057003e7308 */ /* 0x0001e60000000800 */
[----:B------:R-:W-:Y:S04]  /*3f10*/  STS.U16 [R174+UR6+0x1000], R178 ;  /* 0x001000b2ae007988 */ /* 0x000fe80008000406 */
[----:B------:R-:W-:Y:S01]  /*3f20*/  STS.U16 [R174+UR6+0x1800], R173 ;  /* 0x001800adae007988 */ /* 0x000fe20008000406 */
[----:B0-----:R-:W-:-:S03]  /*3f30*/  LOP3.LUT R87, R174, 0x40, RZ, 0x3c, !PT ;  /* 0x00000040ae577812 */ /* 0x001fc600078e3cff */
[----:B------:R-:W-:Y:S04]  /*3f40*/  STS.U16 [R73+UR6+0x100], R172 ;  /* 0x000100ac49007988 */ /* 0x000fe80008000406 */
[----:B-----5:R-:W-:Y:S04]  /*3f50*/  STS.U16 [R73+UR6+0x900], R169 ;  /* 0x000900a949007988 */ /* 0x020fe80008000406 */
[----:B------:R-:W-:Y:S04]  /*3f60*/  STS.U16 [R73+UR6+0x1100], R179 ;  /* 0x001100b349007988 */ /* 0x000fe80008000406 */
[----:B--2---:R-:W-:Y:S04]  /*3f70*/  STS.U16 [R73+UR6+0x1900], R214 ;  /* 0x001900d649007988 */ /* 0x004fe80008000406 */
[----:B------:R-:W-:Y:S04]  /*3f80*/  STS.U16 [R82+UR6+0x200], R114 ;  /* 0x0002007252007988 */ /* 0x000fe80008000406 */
[----:B------:R-:W-:Y:S04]  /*3f90*/  STS.U16 [R82+UR6+0xa00], R74 ;  /* 0x000a004a52007988 */ /* 0x000fe80008000406 */
[----:B------:R-:W-:Y:S04]  /*3fa0*/  STS.U16 [R82+UR6+0x1200], R180 ;  /* 0x001200b452007988 */ /* 0x000fe80008000406 */
[----:B------:R0:W-:Y:S04]  /*3fb0*/  STS.U16 [R82+UR6+0x1a00], R216 ;  /* 0x001a00d852007988 */ /* 0x0001e80008000406 */
[----:B------:R1:W-:Y:S01]  /*3fc0*/  STS.U16 [R78+UR6+0xb00], R75 ;  /* 0x000b004b4e007988 */ /* 0x0003e20008000406 */
[----:B0-----:R-:W-:-:S02]  /*3fd0*/  LOP3.LUT R82, R174, 0x50, RZ, 0x3c, !PT ;  /* 0x00000050ae527812 */ /* 0x001fc400078e3cff */
[----:B------:R-:W-:Y:S01]  /*3fe0*/  LOP3.LUT R174, R174, 0x60, RZ, 0x3c, !PT ;  /* 0x00000060aeae7812 */ /* 0x000fe200078e3cff */
[----:B-1----:R0:W-:Y:S01]  /*3ff0*/  MUFU.EX2 R75, R83 ;  /* 0x00000053004b7308 */ /* 0x0021e20000000800 */
[----:B------:R1:W-:Y:S04]  /*4000*/  STS.U16 [R78+UR6+0x300], R107 ;  /* 0x0003006b4e007988 */ /* 0x0003e80008000406 */
[----:B------:R-:W-:Y:S01]  /*4010*/  STS.U16 [R78+UR6+0x1300], R181 ;  /* 0x001300b54e007988 */ /* 0x000fe20008000406 */
[----:B0-----:R-:W-:-:S03]  /*4020*/  LOP3.LUT R83, R79, 0x70, RZ, 0x3c, !PT ;  /* 0x000000704f537812 */ /* 0x001fc600078e3cff */
        /* <DEDUP_REMOVED lines=8> */
[----:B------:R0:W-:Y:S04]  /*40b0*/  STS.U16 [R82+UR6+0x1d00], R223 ;  /* 0x001d00df52007988 */ /* 0x0001e80008000406 */
[----:B------:R-:W-:Y:S04]  /*40c0*/  STS.U16 [R174+UR6+0x600], R101 ;  /* 0x00060065ae007988 */ /* 0x000fe80008000406 */
[----:B------:R-:W-:Y:S04]  /*40d0*/  STS.U16 [R174+UR6+0xe00], R106 ;  /* 0x000e006aae007988 */ /* 0x000fe80008000406 */
[----:B------:R-:W-:Y:S04]  /*40e0*/  STS.U16 [R174+UR6+0x1600], R221 ;  /* 0x001600ddae007988 */ /* 0x000fe80008000406 */
[----:B---3--:R2:W-:Y:S04]  /*40f0*/  STS.U16 [R174+UR6+0x1e00], R120 ;  /* 0x001e0078ae007988 */ /* 0x0085e80008000406 */
[----:B------:R3:W-:Y:S04]  /*4100*/  STS.U16 [R83+UR6+0x700], R100 ;  /* 0x0007006453007988 */ /* 0x0007e80008000406 */
[----:B------:R-:W-:Y:S04]  /*4110*/  STS.U16 [R83+UR6+0xf00], R177 ;  /* 0x000f00b153007988 */ /* 0x000fe80008000406 */
[----:B------:R-:W-:Y:S04]  /*4120*/  STS.U16 [R83+UR6+0x1700], R224 ;  /* 0x001700e053007988 */ /* 0x000fe80008000406 */
[----:B------:R-:W-:Y:S01]  /*4130*/  STS.U16 [R83+UR6+0x1f00], R225 ;  /* 0x001f00e153007988 */ /* 0x000fe20008000406 */
[----:B------:R-:W-:Y:S01]  /*4140*/  FMNMX R56, R56, R192, !PT ;  /* 0x000000c038387209 */ /* 0x000fe20007800000 */
[----:B------:R-:W-:Y:S01]  /*4150*/  FADD R112, R112, -R7 ;  /* 0x8000000770707221 */ /* 0x000fe20000000000 */
[----:B------:R-:W-:-:S03]  /*4160*/  IMAD R127, R127, 0x110, RZ ;  /* 0x000001107f7f7824 */ /* 0x000fc600078e02ff */
[--C-:B------:R-:W-:Y:S01]  /*4170*/  FADD R76, R76, -R56.reuse ;  /* 0x800000384c4c7221 */ /* 0x100fe20000000000 */
[----:B------:R-:W-:Y:S01]  /*4180*/  FADD R77, R77, -R56 ;  /* 0x800000384d4d7221 */ /* 0x000fe20000000000 */
[----:B------:R-:W-:Y:S01]  /*4190*/  FMUL R112, R112, 1.4426950216293334961 ;  /* 0x3fb8aa3b70707820 */ /* 0x000fe20000400000 */
[--C-:B------:R-:W-:Y:S01]  /*41a0*/  FADD R110, R110, -R7.reuse ;  /* 0x800000076e6e7221 */ /* 0x100fe20000000000 */
[----:B------:R-:W-:Y:S01]  /*41b0*/  FMUL R76, R76, 1.4426950216293334961 ;  /* 0x3fb8aa3b4c4c7820 */ /* 0x000fe20000400000 */
[----:B------:R-:W-:Y:S01]  /*41c0*/  FMUL R77, R77, 1.4426950216293334961 ;  /* 0x3fb8aa3b4d4d7820 */ /* 0x000fe20000400000 */
[----:B------:R-:W-:Y:S01]  /*41d0*/  LOP3.LUT R127, R127, 0x30, R72, 0x78, !PT ;  /* 0x000000307f7f7812 */ /* 0x000fe200078e7848 */
[--C-:B------:R-:W-:Y:S01]  /*41e0*/  FADD R85, R85, -R56.reuse ;  /* 0x8000003855557221 */ /* 0x100fe20000000000 */
[----:B------:R-:W-:Y:S01]  /*41f0*/  MUFU.EX2 R73, R112 ;  /* 0x0000007000497308 */ /* 0x000fe20000000800 */
[----:B------:R-:W-:Y:S01]  /*4200*/  FMUL R110, R110, 1.4426950216293334961 ;  /* 0x3fb8aa3b6e6e7820 */ /* 0x000fe20000400000 */
[----:B------:R-:W-:Y:S01]  /*4210*/  FADD R111, R111, -R7 ;  /* 0x800000076f6f7221 */ /* 0x000fe20000000000 */
[----:B------:R-:W-:Y:S01]  /*4220*/  FMUL R85, R85, 1.4426950216293334961 ;  /* 0x3fb8aa3b55557820 */ /* 0x000fe20000400000 */
[----:B------:R-:W-:-:S04]  /*4230*/  FADD R84, R84, -R56 ;  /* 0x8000003854547221 */ /* 0x000fc80000000000 */
[----:B-1----:R-:W-:Y:S01]  /*4240*/  MUFU.EX2 R107, R76 ;  /* 0x0000004c006b7308 */ /* 0x002fe20000000800 */
[----:B------:R-:W-:Y:S01]  /*4250*/  FMUL R69, R111, 1.4426950216293334961 ;  /* 0x3fb8aa3b6f457820 */ /* 0x000fe20000400000 */
[----:B------:R-:W-:Y:S01]  /*4260*/  FADD R124, R86, -R7 ;  /* 0x80000007567c7221 */ /* 0x000fe20000000000 */
[----:B------:R-:W-:-:S05]  /*4270*/  FMUL R111, R84, 1.4426950216293334961 ;  /* 0x3fb8aa3b546f7820 */ /* 0x000fca0000400000 */
[----:B------:R1:W4:Y:S01]  /*4280*/  MUFU.EX2 R112, R77 ;  /* 0x0000004d00707308 */ /* 0x0003220000000800 */
[----:B------:R-:W-:Y:S01]  /*4290*/  BAR.SYNC.DEFER_BLOCKING 0x0 ;  /* 0x0000000000007b1d */ /* 0x000fe20000010000 */
[----:B0-----:R-:W-:-:S06]  /*42a0*/  FADD R82, -R56, R192 ;  /* 0x000000c038527221 */ /* 0x001fcc0000000100 */
[----:B------:R-:W-:Y:S01]  /*42b0*/  MUFU.EX2 R74, R110 ;  /* 0x0000006e004a7308 */ /* 0x000fe20000000800 */
[--C-:B------:R-:W-:Y:S01]  /*42c0*/  FADD R89, R89, -R56.reuse ;  /* 0x8000003859597221 */ /* 0x100fe20000000000 */
[----:B------:R-:W-:-:S06]  /*42d0*/  FADD R80, R80, -R56 ;  /* 0x8000003850507221 */ /* 0x000fcc0000000000 */
[----:B------:R0:W-:Y:S01]  /*42e0*/  MUFU.EX2 R110, R85 ;  /* 0x00000055006e7308 */ /* 0x0001e20000000800 */
[----:B-1----:R-:W1:Y:S04]  /*42f0*/  LDSM.16.M88.4 R76, [R127+UR6+0x800] ;  /* 0x000800067f4c783b */ /* 0x002e680008000200 */
[----:B0-----:R-:W0:Y:S01]  /*4300*/  LDSM.16.M88.4 R84, [R127+UR6] ;  /* 0x000000067f54783b */ /* 0x001e220008000200 */
[----:B--2---:R-:W-:Y:S01]  /*4310*/  FMUL R120, R82, 1.4426950216293334961 ;  /* 0x3fb8aa3b52787820 */ /* 0x004fe20000400000 */
[--C-:B------:R-:W-:Y:S01]  /*4320*/  FADD R93, R93, -R7.reuse ;  /* 0x800000075d5d7221 */ /* 0x100fe20000000000 */
[--C-:B------:R-:W-:Y:S01]  /*4330*/  FADD R91, R91, -R7.reuse ;  /* 0x800000075b5b7221 */ /* 0x100fe20000000000 */
[----:B------:R-:W-:Y:S01]  /*4340*/  FADD R90, R90, -R7 ;  /* 0x800000075a5a7221 */ /* 0x000fe20000000000 */
[----:B------:R-:W-:Y:S01]  /*4350*/  FMUL R163, R89, 1.4426950216293334961 ;  /* 0x3fb8aa3b59a37820 */ /* 0x000fe20000400000 */
[----:B------:R-:W-:Y:S01]  /*4360*/  FMUL R159, R80, 1.4426950216293334961 ;  /* 0x3fb8aa3b509f7820 */ /* 0x000fe20000400000 */
[----:B------:R-:W-:Y:S01]  /*4370*/  FADD R89, R81, -R56 ;  /* 0x8000003851597221 */ /* 0x000fe20000000000 */
[----:B------:R-:W-:Y:S01]  /*4380*/  MUFU.EX2 R171, R171 ;  /* 0x000000ab00ab7308 */ /* 0x000fe20000000800 */
[----:B------:R-:W2:Y:S01]  /*4390*/  LDSM.16.M88.4 R80, [R127+UR6+0x1000] ;  /* 0x001000067f50783b */ /* 0x000ea20008000200 */
[----:B------:R-:W-:Y:S01]  /*43a0*/  FMUL R93, R93, 1.4426950216293334961 ;  /* 0x3fb8aa3b5d5d7820 */ /* 0x000fe20000400000 */
[----:B------:R-:W-:Y:S01]  /*43b0*/  FMUL R91, R91, 1.4426950216293334961 ;  /* 0x3fb8aa3b5b5b7820 */ /* 0x000fe20000400000 */
[----:B------:R-:W-:-:S04]  /*43c0*/  FMUL R90, R90, 1.4426950216293334961 ;  /* 0x3fb8aa3b5a5a7820 */ /* 0x000fc80000400000 */
[----:B------:R-:W-:Y:S01]  /*43d0*/  MUFU.EX2 R111, R111 ;  /* 0x0000006f006f7308 */ /* 0x000fe20000000800 */
[----:B------:R-:W-:Y:S01]  /*43e0*/  FADD R71, R71, -R7 ;  /* 0x8000000747477221 */ /* 0x000fe20000000000 */
[----:B------:R-:W-:-:S06]  /*43f0*/  FMUL R158, R89, 1.4426950216293334961 ;  /* 0x3fb8aa3b599e7820 */ /* 0x000fcc0000400000 */
[----:B------:R-:W5:Y:S01]  /*4400*/  MUFU.EX2 R120, R120 ;  /* 0x0000007800787308 */ /* 0x000f620000000800 */
[--C-:B------:R-:W-:Y:S01]  /*4410*/  FADD R66, R66, -R7.reuse ;  /* 0x8000000742427221 */ /* 0x100fe20000000000 */
[----:B------:R-:W-:Y:S01]  /*4420*/  FADD R92, R92, -R7 ;  /* 0x800000075c5c7221 */ /* 0x000fe20000000000 */
[----:B------:R-:W-:-:S05]  /*4430*/  FMUL R71, R71, 1.4426950216293334961 ;  /* 0x3fb8aa3b47477820 */ /* 0x000fca0000400000 */
[----:B------:R3:W-:Y:S01]  /*4440*/  MUFU.EX2 R152, R93 ;  /* 0x0000005d00987308 */ /* 0x0007e20000000800 */
[----:B------:R-:W-:Y:S01]  /*4450*/  FMUL R66, R66, 1.4426950216293334961 ;  /* 0x3fb8aa3b42427820 */ /* 0x000fe20000400000 */
[----:B------:R-:W-:-:S06]  /*4460*/  FADD R113, R113, -R7 ;  /* 0x8000000771717221 */ /* 0x000fcc0000000000 */
[----:B------:R-:W-:Y:S01]  /*4470*/  MUFU.EX2 R134, R91 ;  /* 0x0000005b00867308 */ /* 0x000fe20000000800 */
[----:B---3--:R-:W-:Y:S01]  /*4480*/  FADD R93, R88, -R56 ;  /* 0x80000038585d7221 */ /* 0x008fe20000000000 */
[----:B------:R-:W-:-:S06]  /*4490*/  FMUL R92, R92, 1.4426950216293334961 ;  /* 0x3fb8aa3b5c5c7820 */ /* 0x000fcc0000400000 */
[----:B------:R3:W-:Y:S01]  /*44a0*/  MUFU.EX2 R135, R90 ;  /* 0x0000005a00877308 */ /* 0x0007e20000000800 */
[--C-:B------:R-:W-:Y:S01]  /*44b0*/  FADD R97, R97, -R7.reuse ;  /* 0x8000000761617221 */ /* 0x100fe20000000000 */
[----:B---3--:R-:W3:Y:S06]  /*44c0*/  LDSM.16.M88.4 R88, [R127+UR6+0x1800] ;  /* 0x001800067f58783b */ /* 0x008eec0008000200 */
[----:B------:R1:W-:Y:S01]  /*44d0*/  MUFU.EX2 R160, R71 ;  /* 0x0000004700a07308 */ /* 0x0003e20000000800 */
[----:B------:R-:W-:Y:S01]  /*44e0*/  FADD R68, R68, -R7 ;  /* 0x8000000744447221 */ /* 0x000fe20000000000 */
[----:B------:R-:W-:Y:S01]  /*44f0*/  FMUL R114, R93, 1.4426950216293334961 ;  /* 0x3fb8aa3b5d727820 */ /* 0x000fe20000400000 */
[----:B----4-:R-:W-:Y:S01]  /*4500*/  F2FP.BF16.F32.PACK_AB R93, R112, R107 ;  /* 0x0000006b705d723e */ /* 0x010fe200000010ff */
[C---:B-----5:R-:W-:Y:S01]  /*4510*/  FMUL R98, R120.reuse, R138 ;  /* 0x0000008a78627220 */ /* 0x060fe20000400000 */
[----:B------:R-:W-:Y:S01]  /*4520*/  F2FP.BF16.F32.PACK_AB R94, R109, R167 ;  /* 0x000000a76d5e723e */ /* 0x000fe200000010ff */
[----:B------:R-:W-:-:S02]  /*4530*/  FMUL R99, R120, R139 ;  /* 0x0000008b78637220 */ /* 0x000fc40000400000 */
[----:B------:R4:W5:Y:S01]  /*4540*/  MUFU.EX2 R166, R66 ;  /* 0x0000004200a67308 */ /* 0x0009620000000800 */
[----:B-1----:R-:W-:Y:S01]  /*4550*/  FMUL R71, R113, 1.4426950216293334961 ;  /* 0x3fb8aa3b71477820 */ /* 0x002fe20000400000 */
[----:B------:R-:W-:Y:S01]  /*4560*/  FADD R113, R96, -R56 ;  /* 0x8000003860717221 */ /* 0x000fe20000000000 */
[----:B------:R-:W-:Y:S01]  /*4570*/  F2FP.BF16.F32.PACK_AB R95, R111, R110 ;  /* 0x0000006e6f5f723e */ /* 0x000fe200000010ff */
[----:B------:R-:W-:-:S04]  /*4580*/  FMUL R96, R75, R136 ;  /* 0x000000884b607220 */ /* 0x000fc80000400000 */
[----:B------:R1:W-:Y:S01]  /*4590*/  MUFU.EX2 R145, R92 ;  /* 0x0000005c00917308 */ /* 0x0003e20000000800 */
[----:B----4-:R-:W-:Y:S01]  /*45a0*/  FMUL R66, R97, 1.4426950216293334961 ;  /* 0x3fb8aa3b61427820 */ /* 0x010fe20000400000 */
[C---:B------:R-:W-:Y:S01]  /*45b0*/  FMUL R97, R75.reuse, R137 ;  /* 0x000000894b617220 */ /* 0x040fe20000400000 */
[----:B------:R-:W-:Y:S01]  /*45c0*/  FMUL R68, R68, 1.4426950216293334961 ;  /* 0x3fb8aa3b44447820 */ /* 0x000fe20000400000 */
[----:B------:R-:W-:Y:S01]  /*45d0*/  FMUL R100, R75, R148 ;  /* 0x000000944b647220 */ /* 0x000fe20000400000 */
[----:B-1----:R-:W-:Y:S01]  /*45e0*/  F2FP.BF16.F32.PACK_AB R92, R171, R170 ;  /* 0x000000aaab5c723e */ /* 0x002fe200000010ff */
[----:B------:R-:W-:Y:S01]  /*45f0*/  FMUL R101, R75, R149 ;  /* 0x000000954b657220 */ /* 0x000fe20000400000 */
[C---:B------:R-:W-:Y:S01]  /*4600*/  FMUL R102, R120.reuse, R150 ;  /* 0x0000009678667220 */ /* 0x040fe20000400000 */
[----:B------:R-:W-:Y:S01]  /*4610*/  FMUL R103, R120, R151 ;  /* 0x0000009778677220 */ /* 0x000fe20000400000 */
[----:B------:R1:W4:Y:S03]  /*4620*/  MUFU.EX2 R162, R68 ;  /* 0x0000004400a27308 */ /* 0x0003260000000800 */
[----:B------:R-:W-:Y:S01]  /*4630*/  HMMA.16816.F32.BF16 R96, R92, R76, R96 ;  /* 0x0000004c5c60723c */ /* 0x000fe20000041860 */
[----:B------:R-:W-:Y:S01]  /*4640*/  FADD R106, R170, R171 ;  /* 0x000000abaa6a7221 */ /* 0x000fe20000000000 */
[----:B------:R-:W-:-:S03]  /*4650*/  FADD R104, R104, -R56 ;  /* 0x8000003868687221 */ /* 0x000fc60000000000 */
[----:B------:R-:W-:Y:S01]  /*4660*/  MUFU.EX2 R163, R163 ;  /* 0x000000a300a37308 */ /* 0x000fe20000000800 */
[----:B0-----:R-:W-:Y:S07]  /*4670*/  HMMA.16816.F32.BF16 R100, R92, R84, R100 ;  /* 0x000000545c64723c */ /* 0x001fee0000041864 */
[----:B------:R-:W0:Y:S01]  /*4680*/  MUFU.EX2 R159, R159 ;  /* 0x0000009f009f7308 */ /* 0x000e220000000800 */
[----:B------:R-:W-:-:S07]  /*4690*/  FADD R85, R107, R112 ;  /* 0x000000706b557221 */ /* 0x000fce0000000000 */
[----:B------:R-:W-:Y:S01]  /*46a0*/  MUFU.EX2 R158, R158 ;  /* 0x0000009e009e7308 */ /* 0x000fe20000000800 */
[----:B------:R-:W-:-:S07]  /*46b0*/  FADD R112, R167, R106 ;  /* 0x0000006aa7707221 */ /* 0x000fce0000000000 */
[----:B------:R4:W3:Y:S01]  /*46c0*/  MUFU.EX2 R148, R114 ;  /* 0x0000007200947308 */ /* 0x0008e20000000800 */
[----:B------:R-:W-:Y:S01]  /*46d0*/  FADD R77, R105, -R56 ;  /* 0x80000038694d7221 */ /* 0x000fe20000000000 */
[----:B------:R-:W-:Y:S01]  /*46e0*/  FMUL R84, R104, 1.4426950216293334961 ;  /* 0x3fb8aa3b68547820 */ /* 0x000fe20000400000 */
[C---:B------:R-:W-:Y:S01]  /*46f0*/  FMUL R104, R75.reuse, R116 ;  /* 0x000000744b687220 */ /* 0x040fe20000400000 */
[----:B------:R-:W-:Y:S01]  /*4700*/  FMUL R105, R75, R117 ;  /* 0x000000754b697220 */ /* 0x000fe20000400000 */
[C---:B------:R-:W-:Y:S01]  /*4710*/  FMUL R106, R120.reuse, R118 ;  /* 0x00000076786a7220 */ /* 0x040fe20000400000 */
[----:B------:R-:W-:Y:S01]  /*4720*/  FMUL R107, R120, R119 ;  /* 0x00000077786b7220 */ /* 0x000fe20000400000 */
[--C-:B------:R-:W-:Y:S01]  /*4730*/  FADD R70, R70, -R7.reuse ;  /* 0x8000000746467221 */ /* 0x100fe20000000000 */
[--C-:B------:R-:W-:Y:S01]  /*4740*/  FADD R115, R115, -R7.reuse ;  /* 0x8000000773737221 */ /* 0x100fe20000000000 */
[----:B------:R-:W-:Y:S01]  /*4750*/  FMUL R113, R113, 1.4426950216293334961 ;  /* 0x3fb8aa3b71717820 */ /* 0x000fe20000400000 */
[----:B------:R-:W-:Y:S01]  /*4760*/  FADD R132, R132, -R7 ;  /* 0x8000000784847221 */ /* 0x000fe20000000000 */
[----:B------:R-:W-:Y:S01]  /*4770*/  FMUL R70, R70, 1.4426950216293334961 ;  /* 0x3fb8aa3b46467820 */ /* 0x000fe20000400000 */
[----:B------:R-:W-:Y:S01]  /*4780*/  FADD R110, R110, R85 ;  /* 0x000000556e6e7221 */ /* 0x000fe20000000000 */
[----:B------:R-:W-:Y:S01]  /*4790*/  FADD R76, R109, R112 ;  /* 0x000000706d4c7221 */ /* 0x000fe20000000000 */
[----:B--2---:R-:W-:Y:S01]  /*47a0*/  HMMA.16816.F32.BF16 R104, R92, R80, R104 ;  /* 0x000000505c68723c */ /* 0x004fe20000041868 */
[----:B-1----:R-:W-:Y:S01]  /*47b0*/  FMUL R68, R115, 1.4426950216293334961 ;  /* 0x3fb8aa3b73447820 */ /* 0x002fe20000400000 */
[----:B------:R0:W-:Y:S01]  /*47c0*/  MUFU.EX2 R136, R113 ;  /* 0x0000007100887308 */ /* 0x0001e20000000800 */
[C---:B------:R-:W-:Y:S01]  /*47d0*/  FMUL R128, R75.reuse, R128 ;  /* 0x000000804b807220 */ /* 0x040fe20000400000 */
[----:B------:R-:W-:Y:S01]  /*47e0*/  FMUL R129, R75, R129 ;  /* 0x000000814b817220 */ /* 0x000fe20000400000 */
[C---:B------:R-:W-:Y:S01]  /*47f0*/  FMUL R130, R120.reuse, R130 ;  /* 0x0000008278827220 */ /* 0x040fe20000400000 */
[----:B------:R-:W-:Y:S01]  /*4800*/  FMUL R131, R120, R131 ;  /* 0x0000008378837220 */ /* 0x000fe20000400000 */
[----:B-----5:R-:W-:Y:S01]  /*4810*/  F2FP.BF16.F32.PACK_AB R112, R165, R166 ;  /* 0x000000a6a570723e */ /* 0x020fe200000010ff */
[----:B------:R-:W-:Y:S01]  /*4820*/  FMUL R117, R77, 1.4426950216293334961 ;  /* 0x3fb8aa3b4d757820 */ /* 0x000fe20000400000 */
[----:B----4-:R-:W-:Y:S01]  /*4830*/  F2FP.BF16.F32.PACK_AB R114, R164, R162 ;  /* 0x000000a2a472723e */ /* 0x010fe200000010ff */
[----:B------:R1:W2:Y:S01]  /*4840*/  MUFU.EX2 R161, R70 ;  /* 0x0000004600a17308 */ /* 0x0002a20000000800 */
[----:B0-----:R-:W-:-:S02]  /*4850*/  F2FP.BF16.F32.PACK_AB R113, R159, R163 ;  /* 0x000000a39f71723e */ /* 0x001fc400000010ff */
[----:B---3--:R-:W-:Y:S01]  /*4860*/  F2FP.BF16.F32.PACK_AB R115, R148, R158 ;  /* 0x0000009e9473723e */ /* 0x008fe200000010ff */
[----:B------:R-:W-:Y:S01]  /*4870*/  FADD R77, R111, R110 ;  /* 0x0000006e6f4d7221 */ /* 0x000fe20000000000 */
[----:B------:R-:W-:Y:S01]  /*4880*/  FADD R76, R166, R76 ;  /* 0x0000004ca64c7221 */ /* 0x000fe20000000000 */
[----:B-1----:R-:W-:Y:S01]  /*4890*/  FMUL R70, R132, 1.4426950216293334961 ;  /* 0x3fb8aa3b84467820 */ /* 0x002fe20000400000 */
[----:B------:R-:W-:Y:S01]  /*48a0*/  LOP3.LUT R132, R127, 0x40, RZ, 0x3c, !PT ;  /* 0x000000407f847812 */ /* 0x000fe200078e3cff */
[----:B------:R-:W-:Y:S01]  /*48b0*/  HMMA.16816.F32.BF16 R92, R92, R88, R128 ;  /* 0x000000585c5c723c */ /* 0x000fe20000041880 */
[----:B------:R-:W-:-:S05]  /*48c0*/  FADD R165, R165, R76 ;  /* 0x0000004ca5a57221 */ /* 0x000fca0000000000 */
[C---:B------:R-:W-:Y:S01]  /*48d0*/  HMMA.16816.F32.BF16 R96, R112.reuse, R78, R96 ;  /* 0x0000004e7060723c */ /* 0x040fe20000041860 */
[----:B------:R-:W-:Y:S02]  /*48e0*/  FADD R88, R163, R77 ;  /* 0x0000004da3587221 */ /* 0x000fe40000000000 */
[----:B------:R-:W0:Y:S01]  /*48f0*/  LDSM.16.M88.4 R76, [R132+UR6+0x1000] ;  /* 0x00100006844c783b */ /* 0x000e220008000200 */
[----:B------:R-:W-:Y:S01]  /*4900*/  FADD R80, R108, -R56 ;  /* 0x800000386c507221 */ /* 0x000fe20000000000 */
[----:B------:R1:W3:Y:S01]  /*4910*/  MUFU.EX2 R116, R84 ;  /* 0x0000005400747308 */ /* 0x0002e20000000800 */
[----:B------:R-:W-:Y:S01]  /*4920*/  HMMA.16816.F32.BF16 R100, R112, R86, R100 ;  /* 0x000000567064723c */ /* 0x000fe20000041864 */
[----:B------:R-:W4:Y:S01]  /*4930*/  LDSM.16.M88.4 R108, [R132+UR6] ;  /* 0x00000006846c783b */ /* 0x000f220008000200 */
[----:B------:R-:W-:-:S03]  /*4940*/  FMUL R80, R80, 1.4426950216293334961 ;  /* 0x3fb8aa3b50507820 */ /* 0x000fc60000400000 */
[----:B-1----:R-:W1:Y:S02]  /*4950*/  LDSM.16.M88.4 R84, [R132+UR6+0x800] ;  /* 0x000800068454783b */ /* 0x002e640008000200 */
[----:B------:R5:W-:Y:S01]  /*4960*/  MUFU.EX2 R118, R80 ;  /* 0x0000005000767308 */ /* 0x000be20000000800 */
[C---:B------:R-:W-:Y:S07]  /*4970*/  HMMA.16816.F32.BF16 R104, R112.reuse, R82, R104 ;  /* 0x000000527068723c */ /* 0x040fee0000041868 */
[----:B------:R-:W0:Y:S01]  /*4980*/  MUFU.EX2 R117, R117 ;  /* 0x0000007500757308 */ /* 0x000e220000000800 */
[----:B-----5:R-:W5:Y:S01]  /*4990*/  LDSM.16.M88.4 R80, [R132+UR6+0x1800] ;  /* 0x001800068450783b */ /* 0x020f620008000200 */
[--C-:B------:R-:W-:Y:S01]  /*49a0*/  FADD R142, R142, -R56.reuse ;  /* 0x800000388e8e7221 */ /* 0x100fe20000000000 */
[--C-:B------:R-:W-:Y:S01]  /*49b0*/  FADD R146, R146, -R56.reuse ;  /* 0x8000003892927221 */ /* 0x100fe20000000000 */
[--C-:B------:R-:W-:Y:S01]  /*49c0*/  FADD R143, R143, -R56.reuse ;  /* 0x800000388f8f7221 */ /* 0x100fe20000000000 */
[----:B------:R-:W-:Y:S01]  /*49d0*/  HMMA.16816.F32.BF16 R92, R112, R90, R92 ;  /* 0x0000005a705c723c */ /* 0x000fe2000004185c */
[----:B------:R-:W-:Y:S01]  /*49e0*/  FADD R176, R176, -R56 ;  /* 0x80000038b0b07221 */ /* 0x000fe20000000000 */
[----:B------:R-:W-:Y:S01]  /*49f0*/  FADD R159, R159, R88 ;  /* 0x000000589f9f7221 */ /* 0x000fe20000000000 */
[----:B--2---:R-:W-:Y:S01]  /*4a00*/  F2FP.BF16.F32.PACK_AB R88, R161, R160 ;  /* 0x000000a0a158723e */ /* 0x004fe200000010ff */
[----:B------:R-:W-:Y:S01]  /*4a10*/  FMUL R129, R142, 1.4426950216293334961 ;  /* 0x3fb8aa3b8e817820 */ /* 0x000fe20000400000 */
[----:B---3--:R-:W-:Y:S01]  /*4a20*/  F2FP.BF16.F32.PACK_AB R89, R116, R136 ;  /* 0x000000887459723e */ /* 0x008fe200000010ff */
[----:B------:R-:W-:Y:S01]  /*4a30*/  FMUL R130, R146, 1.4426950216293334961 ;  /* 0x3fb8aa3b92827820 */ /* 0x000fe20000400000 */
[----:B------:R-:W-:Y:S01]  /*4a40*/  F2FP.BF16.F32.PACK_AB R90, R156, R157 ;  /* 0x0000009d9c5a723e */ /* 0x000fe200000010ff */
[----:B------:R-:W-:Y:S01]  /*4a50*/  FMUL R137, R143, 1.4426950216293334961 ;  /* 0x3fb8aa3b8f897820 */ /* 0x000fe20000400000 */
[----:B------:R-:W-:Y:S01]  /*4a60*/  FMUL R176, R176, 1.4426950216293334961 ;  /* 0x3fb8aa3bb0b07820 */ /* 0x000fe20000400000 */
[----:B------:R-:W-:Y:S01]  /*4a70*/  FADD R119, R162, R165 ;  /* 0x000000a5a2777221 */ /* 0x000fe20000000000 */
[--C-:B------:R-:W-:Y:S01]  /*4a80*/  FADD R144, R144, -R56.reuse ;  /* 0x8000003890907221 */ /* 0x100fe20000000000 */
[----:B0-----:R-:W-:Y:S01]  /*4a90*/  F2FP.BF16.F32.PACK_AB R91, R118, R117 ;  /* 0x00000075765b723e */ /* 0x001fe200000010ff */
[----:B------:R-:W-:Y:S01]  /*4aa0*/  FADD R159, R158, R159 ;  /* 0x0000009f9e9f7221 */ /* 0x000fe20000000000 */
[----:B------:R-:W-:Y:S01]  /*4ab0*/  MUFU.EX2 R128, R176 ;  /* 0x000000b000807308 */ /* 0x000fe20000000800 */
[----:B------:R-:W-:Y:S01]  /*4ac0*/  FADD R141, R141, -R56 ;  /* 0x800000388d8d7221 */ /* 0x000fe20000000000 */
[----:B------:R-:W-:Y:S01]  /*4ad0*/  FMUL R124, R124, 1.4426950216293334961 ;  /* 0x3fb8aa3b7c7c7820 */ /* 0x000fe20000400000 */
[----:B------:R-:W-:Y:S01]  /*4ae0*/  FADD R159, R148, R159 ;  /* 0x0000009f949f7221 */ /* 0x000fe20000000000 */
[----:B------:R-:W-:Y:S01]  /*4af0*/  FMUL R123, R123, 1.4426950216293334961 ;  /* 0x3fb8aa3b7b7b7820 */ /* 0x000fe20000400000 */
[----:B------:R-:W-:Y:S01]  /*4b00*/  HMMA.16816.F32.BF16 R104, R88, R76, R104 ;  /* 0x0000004c5868723c */ /* 0x000fe20000041868 */
[----:B------:R-:W-:Y:S02]  /*4b10*/  LDSM.16.M88.4 R112, [R127+UR6+0x80] ;  /* 0x000080067f70783b */ /* 0x000fe40008000200 */
[----:B------:R-:W0:Y:S01]  /*4b20*/  MUFU.EX2 R129, R129 ;  /* 0x0000008100817308 */ /* 0x000e220000000800 */
[----:B------:R-:W-:Y:S01]  /*4b30*/  FADD R159, R136, R159 ;  /* 0x0000009f889f7221 */ /* 0x000fe20000000000 */
[----:B------:R-:W-:-:S06]  /*4b40*/  FADD R119, R164, R119 ;  /* 0x00000077a4777221 */ /* 0x000fcc0000000000 */
[----:B------:R-:W-:Y:S08]  /*4b50*/  MUFU.EX2 R130, R130 ;  /* 0x0000008200827308 */ /* 0x000ff00000000800 */
[----:B------:R-:W2:Y:S01]  /*4b60*/  MUFU.EX2 R137, R137 ;  /* 0x0000008900897308 */ /* 0x000ea20000000800 */
[----:B----4-:R-:W-:Y:S01]  /*4b70*/  HMMA.16816.F32.BF16 R100, R88, R108, R100 ;  /* 0x0000006c5864723c */ /* 0x010fe20000041864 */
[----:B------:R-:W-:Y:S01]  /*4b80*/  FADD R116, R116, R159 ;  /* 0x0000009f74747221 */ /* 0x000fe20000000000 */
[----:B------:R-:W-:Y:S01]  /*4b90*/  FADD R160, R160, R119 ;  /* 0x00000077a0a07221 */ /* 0x000fe20000000000 */
[----:B------:R-:W-:Y:S01]  /*4ba0*/  FMUL R131, R144, 1.4426950216293334961 ;  /* 0x3fb8aa3b90837820 */ /* 0x000fe20000400000 */
[----:B------:R-:W-:-:S02]  /*4bb0*/  FADD R153, R153, -R56 ;  /* 0x8000003899997221 */ /* 0x000fc40000000000 */
[----:B-1----:R-:W-:Y:S01]  /*4bc0*/  HMMA.16816.F32.BF16 R96, R88, R84, R96 ;  /* 0x000000545860723c */ /* 0x002fe20000041860 */
[----:B------:R-:W-:Y:S01]  /*4bd0*/  FADD R117, R117, R116 ;  /* 0x0000007475757221 */ /* 0x000fe20000000000 */
[----:B------:R-:W-:Y:S01]  /*4be0*/  FADD R160, R161, R160 ;  /* 0x000000a0a1a07221 */ /* 0x000fe20000000000 */
[----:B------:R-:W-:-:S03]  /*4bf0*/  F2FP.BF16.F32.PACK_AB R116, R145, R152 ;  /* 0x000000989174723e */ /* 0x000fc600000010ff */
[----:B-----5:R-:W-:Y:S01]  /*4c00*/  HMMA.16816.F32.BF16 R92, R88, R80, R92 ;  /* 0x00000050585c723c */ /* 0x020fe2000004185c */
[----:B------:R-:W-:Y:S01]  /*4c10*/  FADD R109, R118, R117 ;  /* 0x00000075766d7221 */ /* 0x000fe20000000000 */
[----:B------:R-:W1:Y:S01]  /*4c20*/  LDSM.16.M88.4 R88, [R127+UR6+0x880] ;  /* 0x000880067f58783b */ /* 0x000e620008000200 */
[----:B------:R-:W-:Y:S01]  /*4c30*/  FADD R157, R157, R160 ;  /* 0x000000a09d9d7221 */ /* 0x000fe20000000000 */
[----:B0-----:R-:W-:Y:S01]  /*4c40*/  F2FP.BF16.F32.PACK_AB R117, R129, R128 ;  /* 0x000000808175723e */ /* 0x001fe200000010ff */
[----:B------:R-:W-:Y:S01]  /*4c50*/  FMUL R136, R141, 1.4426950216293334961 ;  /* 0x3fb8aa3b8d887820 */ /* 0x000fe20000400000 */
[----:B------:R-:W-:Y:S01]  /*4c60*/  F2FP.BF16.F32.PACK_AB R118, R135, R134 ;  /* 0x000000868776723e */ /* 0x000fe200000010ff */
[----:B------:R-:W-:Y:S01]  /*4c70*/  MUFU.EX2 R124, R124 ;  /* 0x0000007c007c7308 */ /* 0x000fe20000000800 */
[----:B--2---:R-:W-:Y:S01]  /*4c80*/  F2FP.BF16.F32.PACK_AB R119, R137, R130 ;  /* 0x000000828977723e */ /* 0x004fe200000010ff */
[----:B------:R-:W-:Y:S01]  /*4c90*/  FADD R157, R156, R157 ;  /* 0x0000009d9c9d7221 */ /* 0x000fe20000000000 */
[--C-:B------:R-:W-:Y:S01]  /*4ca0*/  FADD R155, R155, -R56.reuse ;  /* 0x800000389b9b7221 */ /* 0x100fe20000000000 */
[----:B------:R-:W-:Y:S01]  /*4cb0*/  FMUL R122, R122, 1.4426950216293334961 ;  /* 0x3fb8aa3b7a7a7820 */ /* 0x000fe20000400000 */
[----:B------:R-:W-:Y:S01]  /*4cc0*/  FMUL R85, R153, 1.4426950216293334961 ;  /* 0x3fb8aa3b99557820 */ /* 0x000fe20000400000 */
[----:B------:R-:W-:Y:S01]  /*4cd0*/  FADD R152, R152, R157 ;  /* 0x0000009d98987221 */ /* 0x000fe20000000000 */
[--C-:B------:R-:W-:Y:S01]  /*4ce0*/  FADD R154, R154, -R56.reuse ;  /* 0x800000389a9a7221 */ /* 0x100fe20000000000 */
[----:B------:R-:W0:Y:S01]  /*4cf0*/  MUFU.EX2 R123, R123 ;  /* 0x0000007b007b7308 */ /* 0x000e220000000800 */
[----:B------:R-:W-:Y:S01]  /*4d00*/  HMMA.16816.F32.BF16 R104, R116, R78, R104 ;  /* 0x0000004e7468723c */ /* 0x000fe20000041868 */
[----:B------:R-:W2:Y:S01]  /*4d10*/  LDSM.16.M88.4 R76, [R127+UR6+0x1880] ;  /* 0x001880067f4c783b */ /* 0x000ea20008000200 */
[----:B------:R-:W-:Y:S01]  /*4d20*/  FADD R128, R128, R109 ;  /* 0x0000006d80807221 */ /* 0x000fe20000000000 */
[----:B------:R-:W-:Y:S01]  /*4d30*/  FMUL R155, R155, 1.4426950216293334961 ;  /* 0x3fb8aa3b9b9b7820 */ /* 0x000fe20000400000 */
[--C-:B------:R-:W-:Y:S01]  /*4d40*/  FADD R147, R147, -R56.reuse ;  /* 0x8000003893937221 */ /* 0x100fe20000000000 */
[--C-:B------:R-:W-:Y:S01]  /*4d50*/  FADD R140, R140, -R56.reuse ;  /* 0x800000388c8c7221 */ /* 0x100fe20000000000 */
[----:B------:R-:W-:Y:S01]  /*4d60*/  FADD R133, R133, -R56 ;  /* 0x8000003885857221 */ /* 0x000fe20000000000 */
[----:B------:R-:W-:Y:S01]  /*4d70*/  MUFU.EX2 R131, R131 ;  /* 0x0000008300837308 */ /* 0x000fe20000000800 */
[----:B------:R-:W-:Y:S01]  /*4d80*/  FADD R145, R145, R152 ;  /* 0x0000009891917221 */ /* 0x000fe20000000000 */
[----:B------:R-:W-:Y:S01]  /*4d90*/  FADD R129, R129, R128 ;  /* 0x0000008081817221 */ /* 0x000fe20000000000 */
[----:B------:R-:W-:Y:S01]  /*4da0*/  FADD R126, R126, -R56 ;  /* 0x800000387e7e7221 */ /* 0x000fe20000000000 */
[----:B------:R-:W-:-:S04]  /*4db0*/  FMUL R67, R67, 1.4426950216293334961 ;  /* 0x3fb8aa3b43437820 */ /* 0x000fc80000400000 */
[----:B------:R-:W-:Y:S01]  /*4dc0*/  MUFU.EX2 R65, R65 ;  /* 0x0000004100417308 */ /* 0x000fe20000000800 */
[--C-:B------:R-:W-:Y:S01]  /*4dd0*/  FADD R121, R121, -R56.reuse ;  /* 0x8000003879797221 */ /* 0x100fe20000000000 */
[----:B------:R-:W-:Y:S01]  /*4de0*/  FADD R168, R168, -R7 ;  /* 0x80000007a8a87221 */ /* 0x000fe20000000000 */
[--C-:B------:R-:W-:Y:S01]  /*4df0*/  FADD R60, R60, -R56.reuse ;  /* 0x800000383c3c7221 */ /* 0x100fe20000000000 */
[--C-:B------:R-:W-:Y:S01]  /*4e00*/  FADD R61, R61, -R56.reuse ;  /* 0x800000383d3d7221 */ /* 0x100fe20000000000 */
[----:B------:R-:W-:Y:S01]  /*4e10*/  FADD R63, R63, -R56 ;  /* 0x800000383f3f7221 */ /* 0x000fe20000000000 */
[----:B------:R-:W-:Y:S02]  /*4e20*/  LDSM.16.M88.4 R148, [R132+UR6+0x80] ;  /* 0x000080068494783b */ /* 0x000fe40008000200 */
[----:B------:R-:W3:Y:S01]  /*4e30*/  MUFU.EX2 R136, R136 ;  /* 0x0000008800887308 */ /* 0x000ee20000000800 */
[----:B------:R-:W-:Y:S01]  /*4e40*/  HMMA.16816.F32.BF16 R100, R116, R110, R100 ;  /* 0x0000006e7464723c */ /* 0x000fe20000041864 */
[----:B------:R-:W4:Y:S01]  /*4e50*/  LDSM.16.M88.4 R108, [R127+UR6+0x1080] ;  /* 0x001080067f6c783b */ /* 0x000f220008000200 */
[----:B------:R-:W-:Y:S01]  /*4e60*/  FADD R134, R134, R145 ;  /* 0x0000009186867221 */ /* 0x000fe20000000000 */
[----:B------:R-:W-:-:S03]  /*4e70*/  FADD R130, R130, R129 ;  /* 0x0000008182827221 */ /* 0x000fc60000000000 */
[----:B------:R-:W-:Y:S01]  /*4e80*/  HMMA.16816.F32.BF16 R96, R116, R86, R96 ;  /* 0x000000567460723c */ /* 0x000fe20000041860 */
[----:B------:R-:W5:Y:S01]  /*4e90*/  MUFU.EX2 R122, R122 ;  /* 0x0000007a007a7308 */ /* 0x000f620000000800 */
[----:B------:R-:W-:Y:S01]  /*4ea0*/  FMUL R138, R154, 1.4426950216293334961 ;  /* 0x3fb8aa3b9a8a7820 */ /* 0x000fe20000400000 */
[----:B------:R-:W-:-:S06]  /*4eb0*/  FADD R135, R135, R134 ;  /* 0x0000008687877221 */ /* 0x000fcc0000000000 */
[----:B------:R-:W-:Y:S01]  /*4ec0*/  MUFU.EX2 R84, R155 ;  /* 0x0000009b00547308 */ /* 0x000fe20000000800 */
[----:B------:R-:W-:-:S07]  /*4ed0*/  FADD R130, R137, R130 ;  /* 0x0000008289827221 */ /* 0x000fce0000000000 */
[----:B------:R-:W1:Y:S01]  /*4ee0*/  MUFU.EX2 R85, R85 ;  /* 0x0000005500557308 */ /* 0x000e620000000800 */
[----:B------:R-:W-:Y:S01]  /*4ef0*/  FMUL R139, R147, 1.4426950216293334961 ;  /* 0x3fb8aa3b938b7820 */ /* 0x000fe20000400000 */
[----:B0-----:R-:W-:Y:S01]  /*4f00*/  F2FP.BF16.F32.PACK_AB R80, R123, R124 ;  /* 0x0000007c7b50723e */ /* 0x001fe200000010ff */
[----:B------:R-:W-:Y:S01]  /*4f10*/  HMMA.16816.F32.BF16 R92, R116, R82, R92 ;  /* 0x00000052745c723c */ /* 0x000fe2000004185c */
[----:B---3--:R-:W-:Y:S01]  /*4f20*/  F2FP.BF16.F32.PACK_AB R81, R136, R131 ;  /* 0x000000838851723e */ /* 0x008fe200000010ff */
[----:B------:R-:W-:Y:S01]  /*4f30*/  FADD R124, R124, R135 ;  /* 0x000000877c7c7221 */ /* 0x000fe20000000000 */
[----:B------:R-:W-:Y:S01]  /*4f40*/  FMUL R128, R140, 1.4426950216293334961 ;  /* 0x3fb8aa3b8c807820 */ /* 0x000fe20000400000 */
[----:B------:R-:W-:Y:S01]  /*4f50*/  FMUL R129, R133, 1.4426950216293334961 ;  /* 0x3fb8aa3b85817820 */ /* 0x000fe20000400000 */
[----:B------:R-:W0:Y:S01]  /*4f60*/  MUFU.EX2 R138, R138 ;  /* 0x0000008a008a7308 */ /* 0x000e220000000800 */
[----:B------:R-:W-:Y:S01]  /*4f70*/  FADD R131, R131, R130 ;  /* 0x0000008283837221 */ /* 0x000fe20000000000 */
[----:B------:R-:W-:Y:S01]  /*4f80*/  FADD R123, R123, R124 ;  /* 0x0000007c7b7b7221 */ /* 0x000fe20000000000 */
[----:B-----5:R-:W-:-:S02]  /*4f90*/  F2FP.BF16.F32.PACK_AB R82, R59, R122 ;  /* 0x0000007a3b52723e */ /* 0x020fc400000010ff */
[----:B------:R-:W-:-:S03]  /*4fa0*/  FADD R131, R136, R131 ;  /* 0x0000008388837221 */ /* 0x000fc60000000000 */
[----:B------:R-:W3:Y:S01]  /*4fb0*/  MUFU.EX2 R139, R139 ;  /* 0x0000008b008b7308 */ /* 0x000ee20000000800 */
[----:B-1----:R-:W-:Y:S01]  /*4fc0*/  F2FP.BF16.F32.PACK_AB R83, R85, R84 ;  /* 0x000000545553723e */ /* 0x002fe200000010ff */
[----:B------:R-:W-:Y:S01]  /*4fd0*/  FADD R122, R122, R123 ;  /* 0x0000007b7a7a7221 */ /* 0x000fe20000000000 */
[----:B------:R-:W-:Y:S01]  /*4fe0*/  FADD R86, R125, -R56 ;  /* 0x800000387d567221 */ /* 0x000fe20000000000 */
[----:B------:R-:W-:Y:S01]  /*4ff0*/  FADD R116, R84, R131 ;  /* 0x0000008354747221 */ /* 0x000fe20000000000 */
[----:B------:R-:W-:-:S03]  /*5000*/  FMUL R125, R126, 1.4426950216293334961 ;  /* 0x3fb8aa3b7e7d7820 */ /* 0x000fc60000400000 */
[----:B------:R-:W-:Y:S01]  /*5010*/  MUFU.EX2 R128, R128 ;  /* 0x0000008000807308 */ /* 0x000fe20000000800 */
[----:B------:R-:W-:Y:S01]  /*5020*/  FADD R59, R59, R122 ;  /* 0x0000007a3b3b7221 */ /* 0x000fe20000000000 */
[----:B------:R-:W-:-:S06]  /*5030*/  FADD R85, R85, R116 ;  /* 0x0000007455557221 */ /* 0x000fcc0000000000 */
[----:B------:R-:W-:Y:S01]  /*5040*/  MUFU.EX2 R129, R129 ;  /* 0x0000008100817308 */ /* 0x000fe20000000800 */
[----:B------:R-:W-:Y:S01]  /*5050*/  FMUL R86, R86, 1.4426950216293334961 ;  /* 0x3fb8aa3b56567820 */ /* 0x000fe20000400000 */
[----:B------:R-:W-:Y:S01]  /*5060*/  HMMA.16816.F32.BF16 R96, R80, R88, R96 ;  /* 0x000000585060723c */ /* 0x000fe20000041860 */
[----:B------:R-:W-:-:S05]  /*5070*/  FADD R84, R57, -R56 ;  /* 0x8000003839547221 */ /* 0x000fca0000000000 */
[----:B------:R-:W1:Y:S01]  /*5080*/  MUFU.EX2 R66, R66 ;  /* 0x0000004200427308 */ /* 0x000e620000000800 */
[----:B------:R-:W-:Y:S01]  /*5090*/  FADD R89, R62, R59 ;  /* 0x0000003b3e597221 */ /* 0x000fe20000000000 */
[----:B0-----:R-:W-:Y:S01]  /*50a0*/  FADD R88, R138, R85 ;  /* 0x000000558a587221 */ /* 0x001fe20000000000 */
[----:B------:R-:W-:Y:S01]  /*50b0*/  HMMA.16816.F32.BF16 R100, R80, R112, R100 ;  /* 0x000000705064723c */ /* 0x000fe20000041864 */
[----:B------:R-:W-:-:S04]  /*50c0*/  FMUL R87, R84, 1.4426950216293334961 ;  /* 0x3fb8aa3b54577820 */ /* 0x000fc80000400000 */
[----:B------:R-:W0:Y:S01]  /*50d0*/  MUFU.EX2 R67, R67 ;  /* 0x0000004300437308 */ /* 0x000e220000000800 */
[----:B------:R-:W-:Y:S01]  /*50e0*/  FMUL R121, R121, 1.4426950216293334961 ;  /* 0x3fb8aa3b79797820 */ /* 0x000fe20000400000 */
[----:B------:R-:W-:Y:S01]  /*50f0*/  FADD R59, R58, -R56 ;  /* 0x800000383a3b7221 */ /* 0x000fe20000000000 */
[----:B--2---:R-:W-:Y:S05]  /*5100*/  HMMA.16816.F32.BF16 R92, R80, R76, R92 ;  /* 0x0000004c505c723c */ /* 0x004fea000004185c */
[----:B------:R-:W-:Y:S08]  /*5110*/  MUFU.EX2 R68, R68 ;  /* 0x0000004400447308 */ /* 0x000ff00000000800 */
[----:B------:R-:W2:Y:S01]  /*5120*/  MUFU.EX2 R125, R125 ;  /* 0x0000007d007d7308 */ /* 0x000ea20000000800 */
[----:B------:R-:W-:-:S07]  /*5130*/  FMUL R59, R59, 1.4426950216293334961 ;  /* 0x3fb8aa3b3b3b7820 */ /* 0x000fce0000400000 */
[----:B------:R-:W-:Y:S01]  /*5140*/  MUFU.EX2 R69, R69 ;  /* 0x0000004500457308 */ /* 0x000fe20000000800 */
[----:B------:R-:W-:Y:S01]  /*5150*/  FMUL R168, R168, 1.4426950216293334961 ;  /* 0x3fb8aa3ba8a87820 */ /* 0x000fe20000400000 */
[----:B----4-:R-:W-:Y:S01]  /*5160*/  HMMA.16816.F32.BF16 R104, R80, R108, R104 ;  /* 0x0000006c5068723c */ /* 0x010fe20000041868 */
[----:B------:R-:W-:-:S05]  /*5170*/  FMUL R60, R60, 1.4426950216293334961 ;  /* 0x3fb8aa3b3c3c7820 */ /* 0x000fca0000400000 */
[----:B------:R-:W-:Y:S01]  /*5180*/  MUFU.EX2 R70, R70 ;  /* 0x0000004600467308 */ /* 0x000fe20000000800 */
[----:B------:R-:W-:-:S07]  /*5190*/  FMUL R61, R61, 1.4426950216293334961 ;  /* 0x3fb8aa3b3d3d7820 */ /* 0x000fce0000400000 */
[----:B------:R-:W-:Y:S01]  /*51a0*/  MUFU.EX2 R71, R71 ;  /* 0x0000004700477308 */ /* 0x000fe20000000800 */
[----:B------:R-:W-:Y:S01]  /*51b0*/  FMUL R63, R63, 1.4426950216293334961 ;  /* 0x3fb8aa3b3f3f7820 */ /* 0x000fe20000400000 */
[----:B------:R-:W-:Y:S06]  /*51c0*/  LDSM.16.M88.4 R116, [R132+UR6+0x1080] ;  /* 0x001080068474783b */ /* 0x000fec0008000200 */
[----:B------:R4:W5:Y:S02]  /*51d0*/  MUFU.EX2 R112, R86 ;  /* 0x0000005600707308 */ /* 0x0009640000000800 */
[----:B----4-:R-:W-:Y:S01]  /*51e0*/  FADD R86, R64, R89 ;  /* 0x0000005940567221 */ /* 0x010fe20000000000 */
[----:B---3--:R-:W-:-:S05]  /*51f0*/  FADD R89, R139, R88 ;  /* 0x000000588b597221 */ /* 0x008fca0000000000 */
[----:B------:R3:W-:Y:S01]  /*5200*/  MUFU.EX2 R58, R87 ;  /* 0x00000057003a7308 */ /* 0x0007e20000000800 */
[----:B------:R-:W-:Y:S01]  /*5210*/  FADD R77, R65, R86 ;  /* 0x00000056414d7221 */ /* 0x000fe20000000000 */
[----:B-1----:R-:W-:-:S06]  /*5220*/  F2FP.BF16.F32.PACK_AB R86, R66, R65 ;  /* 0x000000414256723e */ /* 0x002fcc00000010ff */
[----:B------:R-:W1:Y:S01]  /*5230*/  MUFU.EX2 R57, R121 ;  /* 0x0000007900397308 */ /* 0x000e620000000800 */
[----:B---3--:R-:W-:Y:S01]  /*5240*/  F2FP.BF16.F32.PACK_AB R87, R129, R128 ;  /* 0x000000808157723e */ /* 0x008fe200000010ff */
[----:B------:R-:W-:Y:S01]  /*5250*/  FADD R128, R128, R89 ;  /* 0x0000005980807221 */ /* 0x000fe20000000000 */
[----:B------:R-:W-:-:S03]  /*5260*/  FADD R66, R66, R77 ;  /* 0x0000004d42427221 */ /* 0x000fc60000000000 */
[----:B------:R-:W-:Y:S01]  /*5270*/  FADD R128, R129, R128 ;  /* 0x0000008081807221 */ /* 0x000fe20000000000 */
[----:B0-----:R-:W-:Y:S01]  /*5280*/  FADD R77, R67, R66 ;  /* 0x00000042434d7221 */ /* 0x001fe20000000000 */
[----:B------:R-:W0:Y:S02]  /*5290*/  MUFU.EX2 R59, R59 ;  /* 0x0000003b003b7308 */ /* 0x000e240000000800 */
[----:B--2---:R-:W-:Y:S01]  /*52a0*/  FADD R81, R125, R128 ;  /* 0x000000807d517221 */ /* 0x004fe20000000000 */
[----:B------:R-:W-:Y:S01]  /*52b0*/  F2FP.BF16.F32.PACK_AB R84, R64, R62 ;  /* 0x0000003e4054723e */ /* 0x000fe200000010ff */
[----:B------:R-:W-:Y:S01]  /*52c0*/  FADD R62, R68, R77 ;  /* 0x0000004d443e7221 */ /* 0x000fe20000000000 */
[----:B------:R-:W-:Y:S01]  /*52d0*/  F2FP.BF16.F32.PACK_AB R85, R139, R138 ;  /* 0x0000008a8b55723e */ /* 0x000fe200000010ff */
[----:B-----5:R-:W-:Y:S01]  /*52e0*/  FADD R66, R112, R81 ;  /* 0x0000005170427221 */ /* 0x020fe20000000000 */
[----:B------:R-:W-:Y:S01]  /*52f0*/  LDSM.16.M88.4 R136, [R132+UR6+0x880] ;  /* 0x000880068488783b */ /* 0x000fe20008000200 */
[----:B------:R-:W-:Y:S01]  /*5300*/  MUFU.EX2 R72, R168 ;  /* 0x000000a800487308 */ /* 0x000fe20000000800 */
[----:B------:R-:W-:Y:S01]  /*5310*/  FADD R77, R69, R62 ;  /* 0x0000003e454d7221 */ /* 0x000fe20000000000 */
[----:B-1----:R-:W-:Y:S01]  /*5320*/  FADD R81, R57, R66 ;  /* 0x0000004239517221 */ /* 0x002fe20000000000 */
[----:B------:R-:W-:Y:S05]  /*5330*/  LDSM.16.M88.4 R128, [R132+UR6+0x1880] ;  /* 0x001880068480783b */ /* 0x000fea0008000200 */
[----:B------:R1:W2:Y:S01]  /*5340*/  MUFU.EX2 R64, R60 ;  /* 0x0000003c00407308 */ /* 0x0002a20000000800 */
[----:B------:R-:W-:-:S07]  /*5350*/  FADD R62, R58, R81 ;  /* 0x000000513a3e7221 */ /* 0x000fce0000000000 */
[----:B------:R3:W4:Y:S01]  /*5360*/  MUFU.EX2 R65, R61 ;  /* 0x0000003d00417308 */ /* 0x0007220000000800 */
[----:B-1----:R-:W-:Y:S01]  /*5370*/  FADD R60, R70, R77 ;  /* 0x0000004d463c7221 */ /* 0x002fe20000000000 */
[----:B0-----:R-:W-:-:S06]  /*5380*/  FADD R77, R59, R62 ;  /* 0x0000003e3b4d7221 */ /* 0x001fcc0000000000 */
[----:B------:R4:W0:Y:S01]  /*5390*/  MUFU.EX2 R66, R63 ;  /* 0x0000003f00427308 */ /* 0x0008220000000800 */
[----:B---3--:R-:W-:Y:S01]  /*53a0*/  FADD R61, R71, R60 ;  /* 0x0000003c473d7221 */ /* 0x008fe20000000000 */
[----:B--2---:R-:W-:-:S03]  /*53b0*/  FADD R62, R64, R77 ;  /* 0x0000004d403e7221 */ /* 0x004fc60000000000 */
[----:B------:R-:W-:-:S04]  /*53c0*/  FADD R60, R72, R61 ;  /* 0x0000003d483c7221 */ /* 0x000fc80000000000 */
[----:B------:R-:W-:Y:S01]  /*53d0*/  FADD R61, R73, R60 ;  /* 0x0000003c493d7221 */ /* 0x000fe20000000000 */
[----:B----4-:R-:W-:-:S03]  /*53e0*/  FADD R63, R65, R62 ;  /* 0x0000003e413f7221 */ /* 0x010fc60000000000 */
[----:B------:R-:W-:Y:S01]  /*53f0*/  FADD R76, R74, R61 ;  /* 0x0000003d4a4c7221 */ /* 0x000fe20000000000 */
[----:B0-----:R-:W-:Y:S01]  /*5400*/  FADD R77, R66, R63 ;  /* 0x0000003f424d7221 */ /* 0x001fe20000000000 */
[C---:B------:R-:W-:Y:S03]  /*5410*/  HMMA.16816.F32.BF16 R92, R84.reuse, R78, R92 ;  /* 0x0000004e545c723c */ /* 0x040fe6000004185c */
[----:B------:R-:W0:Y:S04]  /*5420*/  SHFL.BFLY PT, R79, R76, 0x2, 0x1f ;  /* 0x0c401f004c4f7f89 */ /* 0x000e2800000e0000 */
[----:B------:R-:W1:Y:S01]  /*5430*/  SHFL.BFLY PT, R78, R77, 0x2, 0x1f ;  /* 0x0c401f004d4e7f89 */ /* 0x000e6200000e0000 */
[----:B------:R-:W2:Y:S01]  /*5440*/  S2R R252, SR_CTAID.X ;  /* 0x0000000000fc7919 */ /* 0x000ea20000002500 */
[C---:B------:R-:W-:Y:S06]  /*5450*/  HMMA.16816.F32.BF16 R100, R84.reuse, R114, R100 ;  /* 0x000000725464723c */ /* 0x040fec0000041864 */
[C---:B------:R-:W-:Y:S06]  /*5460*/  HMMA.16816.F32.BF16 R96, R84.reuse, R90, R96 ;  /* 0x0000005a5460723c */ /* 0x040fec0000041860 */
[----:B------:R-:W-:Y:S01]  /*5470*/  HMMA.16816.F32.BF16 R104, R84, R110, R104 ;  /* 0x0000006e5468723c */ /* 0x000fe20000041868 */
[----:B------:R-:W-:-:S02]  /*5480*/  F2FP.BF16.F32.PACK_AB R60, R68, R67 ;  /* 0x00000043443c723e */ /* 0x000fc400000010ff */
[----:B------:R-:W-:Y:S01]  /*5490*/  F2FP.BF16.F32.PACK_AB R61, R112, R125 ;  /* 0x0000007d703d723e */ /* 0x000fe200000010ff */
[----:B0-----:R-:W-:Y:S01]  /*54a0*/  FADD R79, R76, R79 ;  /* 0x0000004f4c4f7221 */ /* 0x001fe20000000000 */
[----:B------:R-:W-:Y:S02]  /*54b0*/  F2FP.BF16.F32.PACK_AB R62, R70, R69 ;  /* 0x00000045463e723e */ /* 0x000fe400000010ff */
[----:B------:R-:W-:Y:S01]  /*54c0*/  F2FP.BF16.F32.PACK_AB R63, R58, R57 ;  /* 0x000000393a3f723e */ /* 0x000fe200000010ff */
[----:B-1----:R-:W-:Y:S01]  /*54d0*/  FADD R78, R77, R78 ;  /* 0x0000004e4d4e7221 */ /* 0x002fe20000000000 */
[----:B------:R-:W0:Y:S04]  /*54e0*/  SHFL.BFLY PT, R58, R79, 0x1, 0x1f ;  /* 0x0c201f004f3a7f89 */ /* 0x000e2800000e0000 */
[----:B------:R-:W1:Y:S01]  /*54f0*/  SHFL.BFLY PT, R57, R78, 0x1, 0x1f ;  /* 0x0c201f004e397f89 */ /* 0x000e6200000e0000 */
[C---:B------:R-:W-:Y:S06]  /*5500*/  HMMA.16816.F32.BF16 R100, R60.reuse, R148, R100 ;  /* 0x000000943c64723c */ /* 0x040fec0000041864 */
[----:B------:R-:W-:Y:S01]  /*5510*/  HMMA.16816.F32.BF16 R96, R60, R136, R96 ;  /* 0x000000883c60723c */ /* 0x000fe20000041860 */
[----:B--2---:R-:W-:-:S05]  /*5520*/  IMAD.SHL.U32 R252, R252, 0x20, RZ ;  /* 0x00000020fcfc7824 */ /* 0x004fca00078e00ff */
[C---:B------:R-:W-:Y:S06]  /*5530*/  HMMA.16816.F32.BF16 R104, R60.reuse, R116, R104 ;  /* 0x000000743c68723c */ /* 0x040fec0000041868 */
[----:B------:R-:W-:Y:S01]  /*5540*/  HMMA.16816.F32.BF16 R92, R60, R128, R92 ;  /* 0x000000803c5c723c */ /* 0x000fe2000004185c */
[----:B------:R-:W-:Y:S01]  /*5550*/  UIADD3 UR4, UR4, 0x80, URZ ;  /* 0x0000008004047890 */ /* 0x000fe2000fffe03f */
[----:B------:R-:W-:-:S05]  /*5560*/  VIADD R252, R252, 0x20 ;  /* 0x00000020fcfc7836 */ /* 0x000fca0000000000 */
[----:B------:R-:W-:Y:S02]  /*5570*/  ISETP.LE.AND P0, PT, R252, UR4, PT ;  /* 0x00000004fc007c0c */ /* 0x000fe4000bf03270 */
[----:B------:R-:W-:Y:S02]  /*5580*/  F2FP.BF16.F32.PACK_AB R60, R72, R71 ;  /* 0x00000047483c723e */ /* 0x000fe400000010ff */
[----:B------:R-:W-:Y:S02]  /*5590*/  F2FP.BF16.F32.PACK_AB R61, R64, R59 ;  /* 0x0000003b403d723e */ /* 0x000fe400000010ff */
[----:B------:R-:W-:Y:S02]  /*55a0*/  F2FP.BF16.F32.PACK_AB R62, R74, R73 ;  /* 0x000000494a3e723e */ /* 0x000fe400000010ff */
[----:B------:R-:W-:Y:S01]  /*55b0*/  F2FP.BF16.F32.PACK_AB R63, R66, R65 ;  /* 0x00000041423f723e */ /* 0x000fe200000010ff */
[----:B0-----:R-:W-:Y:S01]  /*55c0*/  FADD R58, R79, R58 ;  /* 0x0000003a4f3a7221 */ /* 0x001fe20000000000 */
[----:B-1----:R-:W-:Y:S01]  /*55d0*/  FADD R57, R78, R57 ;  /* 0x000000394e397221 */ /* 0x002fe20000000000 */
[----:B------:R-:W-:Y:S01]  /*55e0*/  IMAD R0, R175, 0x80, R0 ;  /* 0x00000080af007824 */ /* 0x000fe200078e0200 */
[----:B------:R-:W-:-:S03]  /*55f0*/  LEA R5, R3, R5, 0x7 ;  /* 0x0000000503057211 */ /* 0x000fc600078e38ff */
[----:B------:R-:W-:Y:S01]  /*5600*/  HMMA.16816.F32.BF16 R148, R60, R150, R100 ;  /* 0x000000963c94723c */ /* 0x000fe20000041864 */
[----:B------:R-:W-:Y:S01]  /*5610*/  FFMA R2, R75, R2, R58 ;  /* 0x000000024b027223 */ /* 0x000fe2000000003a */
[----:B------:R-:W-:Y:S01]  /*5620*/  FFMA R6, R120, R6, R57 ;  /* 0x0000000678067223 */ /* 0x000fe20000000039 */
[----:B------:R-:W-:-:S03]  /*5630*/  IMAD.MOV.U32 R193, RZ, RZ, R7 ;  /* 0x000000ffffc17224 */ /* 0x000fc600078e0007 */
[----:B------:R-:W-:Y:S01]  /*5640*/  HMMA.16816.F32.BF16 R136, R60, R138, R96 ;  /* 0x0000008a3c88723c */ /* 0x000fe20000041860 */
[----:B------:R-:W-:-:S05]  /*5650*/  IMAD.MOV.U32 R192, RZ, RZ, R56 ;  /* 0x000000ffffc07224 */ /* 0x000fca00078e0038 */
[C---:B------:R-:W-:Y:S06]  /*5660*/  HMMA.16816.F32.BF16 R116, R60.reuse, R118, R104 ;  /* 0x000000763c74723c */ /* 0x040fec0000041868 */
[----:B------:R-:W-:Y:S01]  /*5670*/  HMMA.16816.F32.BF16 R128, R60, R130, R92 ;  /* 0x000000823c80723c */ /* 0x000fe2000004185c */
[----:B------:R-:W-:-:S08]  /*5680*/  NOP ;  /* 0x0000000000007918 */ /* 0x000fd00000000000 */
[----:B------:R-:W-:-:S15]  /*5690*/  @!P0 BRA `(.L_x_1) ;  /* 0xffffffbc00d88947 */ /* 0x000fde000383ffff */
[----:B------:R-:W-:-:S07]  /*56a0*/  IMAD.MOV.U32 R20, RZ, RZ, R7 ;  /* 0x000000ffff147224 */ /* 0x000fce00078e0007 */
.L_x_0:
[----:B------:R-:W1:Y:S01]  /*56b0*/  S2R R32, SR_TID.X ;  /* 0x0000000000207919 */ /* 0x000e620000002100 */
[----:B------:R-:W-:Y:S01]  /*56c0*/  IMAD.MOV.U32 R15, RZ, RZ, R2 ;  /* 0x000000ffff0f7224 */ /* 0x000fe200078e0002 */
[----:B------:R-:W-:Y:S01]  /*56d0*/  ULDC.64 UR4, c[0x0][0x270] ;  /* 0x00009c0000047ab9 */ /* 0x000fe20000000a00 */
[----:B------:R-:W-:Y:S01]  /*56e0*/  IMAD.MOV.U32 R13, RZ, RZ, R6 ;  /* 0x000000ffff0d7224 */ /* 0x000fe200078e0006 */
[----:B------:R-:W2:Y:S01]  /*56f0*/  S2R R31, SR_CTAID.X ;  /* 0x00000000001f7919 */ /* 0x000ea20000002500 */
[----:B------:R-:W-:Y:S01]  /*5700*/  UIMAD UR4, UR7, UR4, URZ ;  /* 0x00000004070472a4 */ /* 0x000fe2000f8e023f */
[----:B------:R-:W-:Y:S01]  /*5710*/  FSETP.GEU.AND P1, PT, R15, 1.175494350822287508e-38, PT ;  /* 0x008000000f00780b */ /* 0x000fe20003f2e000 */
[C---:B------:R-:W-:Y:S01]  /*5720*/  FMUL R2, R13.reuse, 8388608 ;  /* 0x4b0000000d027820 */ /* 0x040fe20000400000 */
[C---:B------:R-:W-:Y:S01]  /*5730*/  FSETP.GT.AND P0, PT, |R13|.reuse, 8.50705917302346158658e+37, PT ;  /* 0x7e8000000d00780b */ /* 0x040fe20003f04200 */
[----:B------:R-:W3:Y:S01]  /*5740*/  S2R R33, SR_TID.X ;  /* 0x0000000000217919 */ /* 0x000ee20000002100 */
[C---:B------:R-:W-:Y:S01]  /*5750*/  FSETP.GEU.AND P2, PT, R13.reuse, 1.175494350822287508e-38, PT ;  /* 0x008000000d00780b */ /* 0x040fe20003f4e000 */
[----:B------:R-:W-:Y:S01]  /*5760*/  USHF.L.U32 UR8, UR4, 0x1, URZ ;  /* 0x0000000104087899 */ /* 0x000fe2000800063f */
[----:B------:R-:W-:-:S02]  /*5770*/  FSETP.GEU.AND P3, PT, |R13|, 1.175494350822287508e-38, PT ;  /* 0x008000000d00780b */ /* 0x000fc40003f6e200 */
[----:B------:R-:W-:-:S07]  /*5780*/  FSEL R30, R2, R13, !P2 ;  /* 0x0000000d021e7208 */ /* 0x000fce0005000000 */
[----:B------:R-:W-:Y:S01]  /*5790*/  @P0 FMUL R13, R13, 0.25 ;  /* 0x3e8000000d0d0820 */ /* 0x000fe20000400000 */
[----:B------:R-:W-:Y:S01]  /*57a0*/  @P0 FMUL R131, R131, 0.25 ;  /* 0x3e80000083830820 */ /* 0x000fe20000400000 */
[----:B------:R-:W-:Y:S01]  /*57b0*/  @P0 FMUL R130, R130, 0.25 ;  /* 0x3e80000082820820 */ /* 0x000fe20000400000 */
[----:B------:R-:W-:Y:S01]  /*57c0*/  @P0 FMUL R119, R119, 0.25 ;  /* 0x3e80000077770820 */ /* 0x000fe20000400000 */
[----:B------:R-:W-:Y:S01]  /*57d0*/  @!P3 FMUL R13, R13, 16777216 ;  /* 0x4b8000000d0db820 */ /* 0x000fe20000400000 */
[----:B------:R-:W-:Y:S01]  /*57e0*/  @P0 FMUL R118, R118, 0.25 ;  /* 0x3e80000076760820 */ /* 0x000fe20000400000 */
[----:B------:R-:W-:Y:S01]  /*57f0*/  @P0 FMUL R139, R139, 0.25 ;  /* 0x3e8000008b8b0820 */ /* 0x000fe20000400000 */
[----:B------:R-:W-:Y:S01]  /*5800*/  @P0 FMUL R138, R138, 0.25 ;  /* 0x3e8000008a8a0820 */ /* 0x000fe20000400000 */
[----:B------:R-:W-:Y:S01]  /*5810*/  @P0 FMUL R151, R151, 0.25 ;  /* 0x3e80000097970820 */ /* 0x000fe20000400000 */
[----:B------:R-:W-:Y:S01]  /*5820*/  @P0 FMUL R150, R150, 0.25 ;  /* 0x3e80000096960820 */ /* 0x000fe20000400000 */
[----:B------:R-:W-:Y:S01]  /*5830*/  @!P3 FMUL R131, R131, 16777216 ;  /* 0x4b8000008383b820 */ /* 0x000fe20000400000 */
[C---:B-1----:R-:W-:Y:S01]  /*5840*/  IMAD.SHL.U32 R0, R32.reuse, 0x4, RZ ;  /* 0x0000000420007824 */ /* 0x042fe200078e00ff */
[C---:B0-----:R-:W-:Y:S01]  /*5850*/  LOP3.LUT R10, R32.reuse, 0x7, RZ, 0xc0, !PT ;  /* 0x00000007200a7812 */ /* 0x041fe200078ec0ff */
[C---:B------:R-:W-:Y:S01]  /*5860*/  IMAD.SHL.U32 R3, R32.reuse, 0x40, RZ ;  /* 0x0000004020037824 */ /* 0x040fe200078e00ff */
[--C-:B------:R-:W-:Y:S01]  /*5870*/  SHF.R.U32.HI R8, RZ, 0x1, R32.reuse ;  /* 0x00000001ff087819 */ /* 0x100fe20000011620 */
[----:B------:R-:W-:Y:S01]  /*5880*/  IMAD.SHL.U32 R5, R32, 0x8, RZ ;  /* 0x0000000820057824 */ /* 0x000fe200078e00ff */
[----:B------:R-:W-:Y:S01]  /*5890*/  LOP3.LUT R0, R0, 0xb8, RZ, 0xc0, !PT ;  /* 0x000000b800007812 */ /* 0x000fe200078ec0ff */
[----:B------:R-:W-:Y:S01]  /*58a0*/  @!P3 FMUL R130, R130, 16777216 ;  /* 0x4b8000008282b820 */ /* 0x000fe20000400000 */
[----:B------:R-:W-:Y:S01]  /*58b0*/  LOP3.LUT R8, R8, 0x4, RZ, 0xc0, !PT ;  /* 0x0000000408087812 */ /* 0x000fe200078ec0ff */
[----:B------:R-:W-:Y:S01]  /*58c0*/  @!P3 FMUL R119, R119, 16777216 ;  /* 0x4b8000007777b820 */ /* 0x000fe20000400000 */
[----:B------:R-:W-:Y:S01]  /*58d0*/  LOP3.LUT R4, R0, 0x40, R3, 0xf8, !PT ;  /* 0x0000004000047812 */ /* 0x000fe200078ef803 */
[----:B------:R-:W-:Y:S01]  /*58e0*/  @!P3 FMUL R118, R118, 16777216 ;  /* 0x4b8000007676b820 */ /* 0x000fe20000400000 */
[----:B------:R-:W-:Y:S01]  /*58f0*/  LEA R3, R10, UR6, 0x3 ;  /* 0x000000060a037c11 */ /* 0x000fe2000f8e18ff */
[----:B------:R-:W-:Y:S01]  /*5900*/  @!P3 FMUL R139, R139, 16777216 ;  /* 0x4b8000008b8bb820 */ /* 0x000fe20000400000 */
[----:B------:R-:W-:Y:S01]  /*5910*/  SHF.R.S32.HI R0, RZ, 0x4, R32 ;  /* 0x00000004ff007819 */ /* 0x000fe20000011420 */
[----:B------:R-:W-:Y:S01]  /*5920*/  @!P3 FMUL R138, R138, 16777216 ;  /* 0x4b8000008a8ab820 */ /* 0x000fe20000400000 */
[----:B------:R-:W-:Y:S01]  /*5930*/  LOP3.LUT R5, R5, 0x180, RZ, 0xc0, !PT ;  /* 0x0000018005057812 */ /* 0x000fe200078ec0ff */
[----:B------:R-:W-:Y:S01]  /*5940*/  IMAD.IADD R11, R8, 0x1, R3 ;  /* 0x00000001080b7824 */ /* 0x000fe200078e0203 */
[----:B------:R-:W-:Y:S01]  /*5950*/  SGXT R3, R0, 0x1 ;  /* 0x000000010003781a */ /* 0x000fe20000000200 */
[----:B------:R-:W-:Y:S01]  /*5960*/  FMUL R0, R15, 8388608 ;  /* 0x4b0000000f007820 */ /* 0x000fe20000400000 */
[----:B------:R-:W-:Y:S01]  /*5970*/  LEA R7, R10, R5, 0x4 ;  /* 0x000000050a077211 */ /* 0x000fe200078e20ff */
[----:B------:R-:W-:Y:S01]  /*5980*/  IMAD.SHL.U32 R8, R32, 0x80, RZ ;  /* 0x0000008020087824 */ /* 0x000fe200078e00ff */
[----:B------:R-:W-:Y:S01]  /*5990*/  LOP3.LUT R26, R4, 0x240, R3, 0x78, !PT ;  /* 0x00000240041a7812 */ /* 0x000fe200078e7803 */
[----:B------:R-:W-:Y:S01]  /*59a0*/  @!P3 FMUL R151, R151, 16777216 ;  /* 0x4b8000009797b820 */ /* 0x000fe20000400000 */
[----:B------:R-:W-:Y:S01]  /*59b0*/  FSEL R29, R0, R15, !P1 ;  /* 0x0000000f001d7208 */ /* 0x000fe20004800000 */
[----:B------:R-:W-:Y:S01]  /*59c0*/  @!P3 FMUL R150, R150, 16777216 ;  /* 0x4b8000009696b820 */ /* 0x000fe20000400000 */
[----:B------:R-:W-:Y:S01]  /*59d0*/  IADD3 R3, R30, -0x3f3504f3, RZ ;  /* 0xc0cafb0d1e037810 */ /* 0x000fe20007ffe0ff */
[----:B--2---:R-:W-:Y:S01]  /*59e0*/  IMAD.SHL.U32 R31, R31, 0x20, RZ ;  /* 0x000000201f1f7824 */ /* 0x004fe200078e00ff */
[----:B------:R-:W-:Y:S01]  /*59f0*/  FSEL R0, RZ, -23, P1 ;  /* 0xc1b80000ff007808 */ /* 0x000fe20000800000 */
[----:B------:R-:W-:Y:S01]  /*5a00*/  VIADD R2, R29, 0xc0cafb0d ;  /* 0xc0cafb0d1d027836 */ /* 0x000fe20000000000 */
[----:B------:R-:W-:-:S02]  /*5a10*/  FSETP.GT.AND P1, PT, |R15|, 8.50705917302346158658e+37, PT ;  /* 0x7e8000000f00780b */ /* 0x000fc40003f24200 */
[----:B------:R-:W-:Y:S02]  /*5a20*/  LOP3.LUT R5, R3, 0xff800000, RZ, 0xc0, !PT ;  /* 0xff80000003057812 */ /* 0x000fe400078ec0ff */
[----:B------:R-:W-:Y:S02]  /*5a30*/  LOP3.LUT R2, R2, 0xff800000, RZ, 0xc0, !PT ;  /* 0xff80000002027812 */ /* 0x000fe400078ec0ff */
[----:B------:R-:W-:Y:S02]  /*5a40*/  FSEL R4, RZ, -23, P2 ;  /* 0xc1b80000ff047808 */ /* 0x000fe40001000000 */
[----:B------:R-:W-:Y:S01]  /*5a50*/  I2FP.F32.S32 R3, R2 ;  /* 0x0000000200037245 */ /* 0x000fe20000201400 */
[----:B------:R-:W-:Y:S01]  /*5a60*/  IMAD.IADD R2, R29, 0x1, -R2 ;  /* 0x000000011d027824 */ /* 0x000fe200078e0a02 */
[----:B------:R-:W-:Y:S02]  /*5a70*/  FSETP.GEU.AND P2, PT, |R15|, 1.175494350822287508e-38, PT ;  /* 0x008000000f00780b */ /* 0x000fe40003f4e200 */
[----:B------:R-:W-:Y:S01]  /*5a80*/  LOP3.LUT R9, R7, 0x48, R32, 0x78, !PT ;  /* 0x0000004807097812 */ /* 0x000fe200078e7820 */
[----:B------:R-:W-:Y:S01]  /*5a90*/  FFMA.FTZ R0, R3, 1.1920928955078125e-07, R0 ;  /* 0x3400000003007823 */ /* 0x000fe20000010000 */
[----:B------:R-:W-:Y:S01]  /*5aa0*/  @P1 FMUL R15, R15, 0.25 ;  /* 0x3e8000000f0f1820 */ /* 0x000fe20000400000 */
[----:B------:R-:W0:Y:S01]  /*5ab0*/  MUFU.RCP R3, R13 ;  /* 0x0000000d00037308 */ /* 0x000e220000001000 */
[----:B------:R-:W-:Y:S01]  /*5ac0*/  LOP3.LUT R6, R32, 0x10, RZ, 0xc0, !PT ;  /* 0x0000001020067812 */ /* 0x000fe200078ec0ff */
[----:B------:R-:W-:Y:S01]  /*5ad0*/  FADD R2, R2, -1 ;  /* 0xbf80000002027421 */ /* 0x000fe20000000000 */
[----:B------:R-:W-:Y:S01]  /*5ae0*/  I2FP.F32.S32 R7, R5 ;  /* 0x0000000500077245 */ /* 0x000fe20000201400 */
[----:B------:R-:W-:Y:S01]  /*5af0*/  IMAD.IADD R5, R30, 0x1, -R5 ;  /* 0x000000011e057824 */ /* 0x000fe200078e0a05 */
[----:B------:R-:W-:Y:S01]  /*5b00*/  LOP3.LUT R27, R9, 0x600, R8, 0xf8, !PT ;  /* 0x00000600091b7812 */ /* 0x000fe200078ef808 */
[----:B------:R-:W-:-:S02]  /*5b10*/  IMAD R28, R6, 0x4, R11 ;  /* 0x00000004061c7824 */ /* 0x000fc400078e020b */
[----:B------:R-:W-:Y:S01]  /*5b20*/  @P1 FMUL R129, R129, 0.25 ;  /* 0x3e80000081811820 */ /* 0x000fe20000400000 */
[----:B------:R-:W-:Y:S01]  /*5b30*/  @!P2 FMUL R15, R15, 16777216 ;  /* 0x4b8000000f0fa820 */ /* 0x000fe20000400000 */
[----:B------:R-:W-:Y:S02]  /*5b40*/  IMAD.MOV.U32 R6, RZ, RZ, 0x3dc6b27f ;  /* 0x3dc6b27fff067424 */ /* 0x000fe400078e00ff */
[----:B------:R-:W-:Y:S01]  /*5b50*/  FADD R5, R5, -1 ;  /* 0xbf80000005057421 */ /* 0x000fe20000000000 */
[----:B------:R-:W-:Y:S01]  /*5b60*/  FFMA.FTZ R4, R7, 1.1920928955078125e-07, R4 ;  /* 0x3400000007047823 */ /* 0x000fe20000010004 */
[----:B------:R-:W1:Y:S01]  /*5b70*/  MUFU.RCP R9, R15 ;  /* 0x0000000f00097308 */ /* 0x000e620000001000 */
[----:B------:R-:W-:Y:S01]  /*5b80*/  @P1 FMUL R128, R128, 0.25 ;  /* 0x3e80000080801820 */ /* 0x000fe20000400000 */
[----:B------:R-:W-:Y:S01]  /*5b90*/  @P1 FMUL R117, R117, 0.25 ;  /* 0x3e80000075751820 */ /* 0x000fe20000400000 */
[----:B------:R-:W-:Y:S01]  /*5ba0*/  @P1 FMUL R116, R116, 0.25 ;  /* 0x3e80000074741820 */ /* 0x000fe20000400000 */
[----:B------:R-:W-:Y:S01]  /*5bb0*/  @P1 FMUL R137, R137, 0.25 ;  /* 0x3e80000089891820 */ /* 0x000fe20000400000 */
[C---:B0-----:R-:W-:Y:S01]  /*5bc0*/  FMUL R7, R3.reuse, R131 ;  /* 0x0000008303077220 */ /* 0x041fe20000400000 */
[C---:B------:R-:W-:Y:S01]  /*5bd0*/  FMUL R8, R3.reuse, R130 ;  /* 0x0000008203087220 */ /* 0x040fe20000400000 */
[C---:B------:R-:W-:Y:S01]  /*5be0*/  FMUL R12, R3.reuse, R119 ;  /* 0x00000077030c7220 */ /* 0x040fe20000400000 */
[C---:B------:R-:W-:Y:S01]  /*5bf0*/  FMUL R13, R3.reuse, R118 ;  /* 0x00000076030d7220 */ /* 0x040fe20000400000 */
[C---:B------:R-:W-:Y:S01]  /*5c00*/  FMUL R16, R3.reuse, R139 ;  /* 0x0000008b03107220 */ /* 0x040fe20000400000 */
[C---:B------:R-:W-:Y:S01]  /*5c10*/  FMUL R17, R3.reuse, R138 ;  /* 0x0000008a03117220 */ /* 0x040fe20000400000 */
[C---:B------:R-:W-:Y:S01]  /*5c20*/  FMUL R21, R3.reuse, R151 ;  /* 0x0000009703157220 */ /* 0x040fe20000400000 */
[----:B------:R-:W-:Y:S01]  /*5c30*/  FMUL R22, R3, R150 ;  /* 0x0000009603167220 */ /* 0x000fe20000400000 */
[-C--:B------:R-:W-:Y:S01]  /*5c40*/  FFMA.FTZ R3, R2, R6.reuse, -0.16845393180847167969 ;  /* 0xbe2c7f3002037423 */ /* 0x080fe20000010006 */
[----:B------:R-:W-:Y:S01]  /*5c50*/  FFMA.FTZ R6, R5, R6, -0.16845393180847167969 ;  /* 0xbe2c7f3005067423 */ /* 0x000fe20000010006 */
[----:B------:R-:W-:Y:S01]  /*5c60*/  @P1 FMUL R136, R136, 0.25 ;  /* 0x3e80000088881820 */ /* 0x000fe20000400000 */
[----:B------:R-:W-:Y:S01]  /*5c70*/  @P1 FMUL R148, R148, 0.25 ;  /* 0x3e80000094941820 */ /* 0x000fe20000400000 */
[----:B------:R-:W-:Y:S01]  /*5c80*/  @P1 FMUL R149, R149, 0.25 ;  /* 0x3e80000095951820 */ /* 0x000fe20000400000 */
[----:B------:R-:W-:Y:S01]  /*5c90*/  FFMA.FTZ R6, R5, R6, 0.1716887056827545166 ;  /* 0x3e2fcf2a05067423 */ /* 0x000fe20000010006 */
[----:B------:R-:W-:Y:S01]  /*5ca0*/  @!P2 FMUL R129, R129, 16777216 ;  /* 0x4b8000008181a820 */ /* 0x000fe20000400000 */
[----:B------:R-:W-:Y:S01]  /*5cb0*/  @!P2 FMUL R128, R128, 16777216 ;  /* 0x4b8000008080a820 */ /* 0x000fe20000400000 */
[----:B------:R-:W-:Y:S01]  /*5cc0*/  @!P2 FMUL R117, R117, 16777216 ;  /* 0x4b8000007575a820 */ /* 0x000fe20000400000 */
[----:B------:R-:W-:Y:S01]  /*5cd0*/  @!P2 FMUL R116, R116, 16777216 ;  /* 0x4b8000007474a820 */ /* 0x000fe20000400000 */
[----:B------:R-:W-:Y:S01]  /*5ce0*/  @!P2 FMUL R137, R137, 16777216 ;  /* 0x4b8000008989a820 */ /* 0x000fe20000400000 */
[----:B------:R-:W-:Y:S01]  /*5cf0*/  @!P2 FMUL R136, R136, 16777216 ;  /* 0x4b8000008888a820 */ /* 0x000fe20000400000 */
[----:B------:R-:W-:Y:S01]  /*5d00*/  @!P2 FMUL R148, R148, 16777216 ;  /* 0x4b8000009494a820 */ /* 0x000fe20000400000 */
[----:B------:R-:W-:Y:S01]  /*5d10*/  @!P2 FMUL R149, R149, 16777216 ;  /* 0x4b8000009595a820 */ /* 0x000fe20000400000 */
[----:B------:R-:W-:Y:S01]  /*5d20*/  FFMA.FTZ R6, R5, R6, -0.17900948226451873779 ;  /* 0xbe374e4305067423 */ /* 0x000fe20000010006 */
[C---:B-1----:R-:W-:Y:S01]  /*5d30*/  FMUL R10, R9.reuse, R129 ;  /* 0x00000081090a7220 */ /* 0x042fe20000400000 */
[C---:B------:R-:W-:Y:S01]  /*5d40*/  FMUL R11, R9.reuse, R128 ;  /* 0x00000080090b7220 */ /* 0x040fe20000400000 */
[C---:B------:R-:W-:Y:S01]  /*5d50*/  FMUL R15, R9.reuse, R117 ;  /* 0x00000075090f7220 */ /* 0x040fe20000400000 */
[C---:B------:R-:W-:Y:S01]  /*5d60*/  FMUL R14, R9.reuse, R116 ;  /* 0x00000074090e7220 */ /* 0x040fe20000400000 */
[C---:B------:R-:W-:Y:S01]  /*5d70*/  FMUL R18, R9.reuse, R137 ;  /* 0x0000008909127220 */ /* 0x040fe20000400000 */
[C---:B------:R-:W-:Y:S01]  /*5d80*/  FMUL R19, R9.reuse, R136 ;  /* 0x0000008809137220 */ /* 0x040fe20000400000 */
[C---:B------:R-:W-:Y:S01]  /*5d90*/  FMUL R24, R9.reuse, R148 ;  /* 0x0000009409187220 */ /* 0x040fe20000400000 */
[----:B------:R-:W-:Y:S01]  /*5da0*/  FMUL R9, R9, R149 ;  /* 0x0000009509097220 */ /* 0x000fe20000400000 */
[----:B------:R-:W-:Y:S01]  /*5db0*/  FFMA.FTZ R6, R5, R6, 0.20512372255325317383 ;  /* 0x3e520bf405067423 */ /* 0x000fe20000010006 */
[----:B------:R-:W-:Y:S01]  /*5dc0*/  F2FP.BF16.F32.PACK_AB R25, R11, R14 ;  /* 0x0000000e0b19723e */ /* 0x000fe200000010ff */
[----:B------:R-:W-:Y:S01]  /*5dd0*/  FFMA.FTZ R3, R2, R3, 0.1716887056827545166 ;  /* 0x3e2fcf2a02037423 */ /* 0x000fe20000010003 */
[----:B------:R-:W-:Y:S01]  /*5de0*/  F2FP.BF16.F32.PACK_AB R24, R19, R24 ;  /* 0x000000181318723e */ /* 0x000fe200000010ff */
[----:B------:R-:W-:Y:S01]  /*5df0*/  BAR.SYNC.DEFER_BLOCKING 0x0 ;  /* 0x0000000000007b1d */ /* 0x000fe20000010000 */
[C---:B------:R-:W-:Y:S01]  /*5e00*/  FFMA.FTZ R6, R5.reuse, R6, -0.24046532809734344482 ;  /* 0xbe763c8b05067423 */ /* 0x040fe20000010006 */
[----:B------:R-:W-:Y:S01]  /*5e10*/  F2FP.BF16.F32.PACK_AB R15, R10, R15 ;  /* 0x0000000f0a0f723e */ /* 0x000fe200000010ff */
[----:B------:R-:W-:Y:S01]  /*5e20*/  FFMA.FTZ R3, R2, R3, -0.17900948226451873779 ;  /* 0xbe374e4302037423 */ /* 0x000fe20000010003 */
[----:B------:R-:W-:Y:S01]  /*5e30*/  F2FP.BF16.F32.PACK_AB R14, R18, R9 ;  /* 0x00000009120e723e */ /* 0x000fe200000010ff */
[----:B------:R-:W-:Y:S01]  /*5e40*/  FFMA.FTZ R6, R5, R6, 0.28857114911079406738 ;  /* 0x3e93bf9905067423 */ /* 0x000fe20000010006 */
[----:B------:R-:W-:Y:S01]  /*5e50*/  F2FP.BF16.F32.PACK_AB R23, R8, R13 ;  /* 0x0000000d0817723e */ /* 0x000fe200000010ff */
[----:B------:R-:W-:Y:S01]  /*5e60*/  FFMA.FTZ R3, R2, R3, 0.20512372255325317383 ;  /* 0x3e520bf402037423 */ /* 0x000fe20000010003 */
[----:B------:R-:W-:Y:S01]  /*5e70*/  F2FP.BF16.F32.PACK_AB R22, R17, R22 ;  /* 0x000000161116723e */ /* 0x000fe200000010ff */
[----:B------:R-:W-:Y:S01]  /*5e80*/  FFMA.FTZ R6, R5, R6, -0.36067417263984680176 ;  /* 0xbeb8aa4905067423 */ /* 0x000fe20000010006 */
[----:B------:R-:W-:Y:S01]  /*5e90*/  LOP3.LUT R8, R26, 0x8, RZ, 0x3c, !PT ;  /* 0x000000081a087812 */ /* 0x000fe200078e3cff */
[----:B------:R-:W-:Y:S01]  /*5ea0*/  FFMA.FTZ R3, R2, R3, -0.24046532809734344482 ;  /* 0xbe763c8b02037423 */ /* 0x000fe20000010003 */
[----:B------:R-:W-:Y:S01]  /*5eb0*/  F2FP.BF16.F32.PACK_AB R17, R7, R12 ;  /* 0x0000000c0711723e */ /* 0x000fe200000010ff */
[C---:B------:R-:W-:Y:S01]  /*5ec0*/  FFMA.FTZ R6, R5.reuse, R6, 0.48089820146560668945 ;  /* 0x3ef6384a05067423 */ /* 0x040fe20000010006 */
[----:B------:R-:W-:Y:S01]  /*5ed0*/  F2FP.BF16.F32.PACK_AB R16, R16, R21 ;  /* 0x000000151010723e */ /* 0x000fe200000010ff */
[C---:B------:R-:W-:Y:S01]  /*5ee0*/  FFMA.FTZ R3, R2.reuse, R3, 0.28857114911079406738 ;  /* 0x3e93bf9902037423 */ /* 0x040fe20000010003 */
[----:B------:R-:W0:Y:S01]  /*5ef0*/  LDC R10, c[0x0][0x278] ;  /* 0x00009e00ff0a7b82 */ /* 0x000e220000000800 */
[----:B------:R-:W-:Y:S01]  /*5f00*/  FFMA.FTZ R6, R5, R6, -0.72134751081466674805 ;  /* 0xbf38aa3b05067423 */ /* 0x000fe20000010006 */
[----:B------:R-:W-:Y:S01]  /*5f10*/  ISETP.GE.U32.AND P1, PT, R29, 0x7f800000, PT ;  /* 0x7f8000001d00780c */ /* 0x000fe20003f26070 */
[C---:B------:R-:W-:Y:S01]  /*5f20*/  FFMA.FTZ R3, R2.reuse, R3, -0.36067417263984680176 ;  /* 0xbeb8aa4902037423 */ /* 0x040fe20000010003 */
[----:B------:R-:W-:Y:S01]  /*5f30*/  SHF.R.U32.HI R7, RZ, 0x5, R32 ;  /* 0x00000005ff077819 */ /* 0x000fe20000011620 */
[----:B------:R-:W-:Y:S01]  /*5f40*/  FMUL R6, R5, R6 ;  /* 0x0000000605067220 */ /* 0x000fe20000400000 */
[----:B---3--:R-:W-:Y:S01]  /*5f50*/  LOP3.LUT R31, R31, 0x1f, R33, 0xf8, !PT ;  /* 0x0000001f1f1f7812 */ /* 0x008fe200078ef821 */
[C---:B------:R-:W-:Y:S01]  /*5f60*/  FFMA.FTZ R3, R2.reuse, R3, 0.48089820146560668945 ;  /* 0x3ef6384a02037423 */ /* 0x040fe20000010003 */
[----:B------:R-:W-:Y:S01]  /*5f70*/  STS.64 [R26+UR6], R24 ;  /* 0x000000181a007988 */ /* 0x000fe20008000a06 */
[----:B------:R-:W-:Y:S01]  /*5f80*/  FMUL R6, R5, R6 ;  /* 0x0000000605067220 */ /* 0x000fe20000400000 */
[----:B------:R-:W-:Y:S01]  /*5f90*/  SGXT.U32 R7, R7, 0x2 ;  /* 0x000000020707781a */ /* 0x000fe20000000000 */
[C---:B------:R-:W-:Y:S01]  /*5fa0*/  FFMA.FTZ R3, R2.reuse, R3, -0.72134751081466674805 ;  /* 0xbf38aa3b02037423 */ /* 0x040fe20000010003 */
[----:B------:R1:W-:Y:S01]  /*5fb0*/  STS.64 [R26+UR6+0x100], R14 ;  /* 0x0001000e1a007988 */ /* 0x0003e20008000a06 */
[----:B------:R-:W-:Y:S01]  /*5fc0*/  FFMA.FTZ R5, R5, 1.4426950216293334961, R6 ;  /* 0x3fb8aa3b05057823 */ /* 0x000fe20000010006 */
[----:B------:R-:W-:Y:S01]  /*5fd0*/  LOP3.LUT R6, R27, 0x8, RZ, 0x3c, !PT ;  /* 0x000000081b067812 */ /* 0x000fe200078e3cff */
[----:B------:R-:W-:Y:S01]  /*5fe0*/  FMUL R3, R2, R3 ;  /* 0x0000000302037220 */ /* 0x000fe20000400000 */
[----:B------:R-:W-:Y:S01]  /*5ff0*/  STS.64 [R8+UR6+0x400], R22 ;  /* 0x0004001608007988 */ /* 0x000fe20008000a06 */
[----:B------:R-:W-:Y:S01]  /*6000*/  FADD R18, R4, R5 ;  /* 0x0000000504127221 */ /* 0x000fe20000000000 */
[----:B------:R-:W-:Y:S01]  /*6010*/  @P1 MOV R5, 0x7f800000 ;  /* 0x7f80000000051802 */ /* 0x000fe20000000f00 */
[C---:B------:R-:W-:Y:S01]  /*6020*/  FMUL R3, R2.reuse, R3 ;  /* 0x0000000302037220 */ /* 0x040fe20000400000 */
[----:B------:R2:W-:Y:S01]  /*6030*/  STS.64 [R8+UR6+0x500], R16 ;  /* 0x0005001008007988 */ /* 0x0005e20008000a06 */
[----:B------:R-:W-:Y:S02]  /*6040*/  BAR.SYNC.DEFER_BLOCKING 0x0 ;  /* 0x0000000000007b1d */ /* 0x000fe40000010000 */
[----:B------:R-:W-:Y:S01]  /*6050*/  FFMA.FTZ R3, R2, 1.4426950216293334961, R3 ;  /* 0x3fb8aa3b02037823 */ /* 0x000fe20000010003 */
[----:B0-----:R-:W-:Y:S01]  /*6060*/  IMAD R4, R7, R10, RZ ;  /* 0x0000000a07047224 */ /* 0x001fe200078e02ff */
[----:B------:R-:W-:Y:S01]  /*6070*/  ISETP.GE.U32.AND P2, PT, R30, 0x7f800000, PT ;  /* 0x7f8000001e00780c */ /* 0x000fe20003f46070 */
[----:B------:R-:W-:-:S02]  /*6080*/  IMAD R2, R31, UR5, RZ ;  /* 0x000000051f027c24 */ /* 0x000fc4000f8e02ff */
[----:B------:R-:W-:Y:S01]  /*6090*/  FADD R0, R0, R3 ;  /* 0x0000000300007221 */ /* 0x000fe20000000000 */
[----:B-1----:R-:W0:Y:S01]  /*60a0*/  LDC.64 R14, c[0x0][0x228] ;  /* 0x00008a00ff0e7b82 */ /* 0x002e220000000a00 */
[C---:B------:R-:W-:Y:S01]  /*60b0*/  @P1 FFMA.FTZ R0, R29.reuse, R5, +INF ;  /* 0x7f8000001d001423 */ /* 0x040fe20000010005 */
[----:B------:R-:W-:Y:S01]  /*60c0*/  IMAD R5, R10, 0x4, R4 ;  /* 0x000000040a057824 */ /* 0x000fe200078e0204 */
[----:B------:R-:W-:Y:S01]  /*60d0*/  LEA.HI R9, R32, 0x1c, RZ, 0x1b ;  /* 0x0000001c20097811 */ /* 0x000fe200078fd8ff */
[----:B------:R-:W-:Y:S01]  /*60e0*/  IMAD.SHL.U32 R3, R2, 0x2, RZ ;  /* 0x0000000202037824 */ /* 0x000fe200078e00ff */
[----:B------:R-:W-:Y:S01]  /*60f0*/  UIMAD.WIDE UR4, UR4, 0x2, URZ ;  /* 0x00000002040478a5 */ /* 0x000fe2000f8e023f */
[----:B------:R-:W-:Y:S01]  /*6100*/  IMAD R7, R10, 0x4, R5 ;  /* 0x000000040a077824 */ /* 0x000fe200078e0205 */
[----:B------:R-:W-:Y:S01]  /*6110*/  FSETP.NEU.AND P0, PT, R29, RZ, PT ;  /* 0x000000ff1d00720b */ /* 0x000fe20003f0d000 */
[----:B--2---:R-:W-:Y:S02]  /*6120*/  IMAD R8, R9, R10, RZ ;  /* 0x0000000a09087224 */ /* 0x004fe400078e02ff */
[----:B------:R-:W-:-:S02]  /*6130*/  IMAD.HI R2, R2, 0x2, RZ ;  /* 0x0000000202027827 */ /* 0x000fc400078e02ff */
[----:B------:R-:W-:Y:S02]  /*6140*/  ULDC UR4, c[0x0][0x27c] ;  /* 0x00009f0000047ab9 */ /* 0x000fe40000000800 */
[C---:B------:R-:W-:Y:S01]  /*6150*/  IMAD R9, R10.reuse, 0x4, R7 ;  /* 0x000000040a097824 */ /* 0x040fe200078e0207 */
[----:B------:R-:W-:Y:S01]  /*6160*/  UIMAD UR4, UR7, UR4, URZ ;  /* 0x00000004070472a4 */ /* 0x000fe2000f8e023f */
[----:B------:R-:W1:Y:S03]  /*6170*/  LDS.64 R26, [R27+UR6] ;  /* 0x000000061b1a7984 */ /* 0x000e660008000a00 */
[----:B------:R-:W-:Y:S01]  /*6180*/  LEA R11, R10, R9, 0x2 ;  /* 0x000000090a0b7211 */ /* 0x000fe200078e10ff */
[----:B------:R-:W-:Y:S01]  /*6190*/  USHF.L.U32 UR7, UR4, 0x2, URZ ;  /* 0x0000000204077899 */ /* 0x000fe2000800063f */
[----:B------:R2:W3:Y:S01]  /*61a0*/  LDS.64 R22, [R6+UR6] ;  /* 0x0000000606167984 */ /* 0x0004e20008000a00 */
[----:B0-----:R-:W-:Y:S01]  /*61b0*/  IADD3 R14, P1, P3, R3, UR8, R14 ;  /* 0x00000008030e7c10 */ /* 0x001fe2000fb3e00e */
[----:B------:R-:W-:-:S02]  /*61c0*/  @P2 IMAD.MOV.U32 R3, RZ, RZ, 0x7f800000 ;  /* 0x7f800000ff032424 */ /* 0x000fc400078e00ff */
[----:B------:R-:W-:Y:S01]  /*61d0*/  IMAD R13, R10, 0x4, R11 ;  /* 0x000000040a0d7824 */ /* 0x000fe200078e020b */
[----:B------:R-:W-:Y:S01]  /*61e0*/  IADD3.X R24, R2, UR5, R15, P1, P3 ;  /* 0x0000000502187c10 */ /* 0x000fe20008fe640f */
[----:B------:R-:W-:Y:S01]  /*61f0*/  @P2 FFMA.FTZ R18, R30, R3, +INF ;  /* 0x7f8000001e122423 */ /* 0x000fe20000010003 */
[-C--:B------:R-:W-:Y:S01]  /*6200*/  LEA R2, P3, R4, R14.reuse, 0x1 ;  /* 0x0000000e04027211 */ /* 0x080fe200078608ff */
[----:B------:R-:W-:Y:S01]  /*6210*/  IMAD R15, R10, 0x4, R13 ;  /* 0x000000040a0f7824 */ /* 0x000fe200078e020d */
[----:B------:R-:W-:Y:S01]  /*6220*/  LEA R16, P4, R8, R14, 0x1 ;  /* 0x0000000e08107211 */ /* 0x000fe200078808ff */
[----:B------:R-:W-:Y:S01]  /*6230*/  UIMAD.WIDE UR4, UR4, 0x4, URZ ;  /* 0x00000004040478a5 */ /* 0x000fe2000f8e023f */
[----:B------:R-:W-:Y:S02]  /*6240*/  LEA.HI.X.SX32 R3, R4, R24, 0x1, P3 ;  /* 0x0000001804037211 */ /* 0x000fe400018f0eff */
[-C--:B------:R-:W-:Y:S02]  /*6250*/  LEA R4, P2, R5, R14.reuse, 0x1 ;  /* 0x0000000e05047211 */ /* 0x080fe400078408ff */
[----:B--2---:R-:W-:-:S02]  /*6260*/  LEA R6, P3, R7, R14, 0x1 ;  /* 0x0000000e07067211 */ /* 0x004fc400078608ff */
[-C--:B------:R-:W-:Y:S02]  /*6270*/  LEA.HI.X.SX32 R17, R8, R24.reuse, 0x1, P4 ;  /* 0x0000001808117211 */ /* 0x080fe400020f0eff */
[-C--:B------:R-:W-:Y:S02]  /*6280*/  LEA.HI.X.SX32 R5, R5, R24.reuse, 0x1, P2 ;  /* 0x0000001805057211 */ /* 0x080fe400010f0eff */
[----:B------:R-:W-:Y:S02]  /*6290*/  LEA.HI.X.SX32 R7, R7, R24, 0x1, P3 ;  /* 0x0000001807077211 */ /* 0x000fe400018f0eff */
[-C--:B------:R-:W-:Y:S02]  /*62a0*/  LEA R8, P2, R9, R14.reuse, 0x1 ;  /* 0x0000000e09087211 */ /* 0x080fe400078408ff */
[-C--:B------:R-:W-:Y:S02]  /*62b0*/  LEA R10, P3, R11, R14.reuse, 0x1 ;  /* 0x0000000e0b0a7211 */ /* 0x080fe400078608ff */
[----:B------:R-:W-:-:S02]  /*62c0*/  LEA R12, P4, R13, R14, 0x1 ;  /* 0x0000000e0d0c7211 */ /* 0x000fc400078808ff */
[----:B------:R-:W-:Y:S02]  /*62d0*/  LEA R14, P5, R15, R14, 0x1 ;  /* 0x0000000e0f0e7211 */ /* 0x000fe400078a08ff */
[-C--:B------:R-:W-:Y:S02]  /*62e0*/  LEA.HI.X.SX32 R9, R9, R24.reuse, 0x1, P2 ;  /* 0x0000001809097211 */ /* 0x080fe400010f0eff */
[-C--:B------:R-:W-:Y:S02]  /*62f0*/  LEA.HI.X.SX32 R11, R11, R24.reuse, 0x1, P3 ;  /* 0x000000180b0b7211 */ /* 0x080fe400018f0eff */
[----:B-1----:R-:W-:Y:S01]  /*6300*/  PRMT R21, R26, 0x7632, R21 ;  /* 0x000076321a157816 */ /* 0x002fe20000000015 */
[----:B------:R0:W-:Y:S01]  /*6310*/  STG.E.U16 desc[UR10][R2.64], R26 ;  /* 0x0000001a02007986 */ /* 0x0001e2000c10150a */
[-C--:B------:R-:W-:Y:S02]  /*6320*/  LEA.HI.X.SX32 R13, R13, R24.reuse, 0x1, P4 ;  /* 0x000000180d0d7211 */ /* 0x080fe400020f0eff */
[----:B---3--:R-:W-:Y:S01]  /*6330*/  PRMT R29, R22, 0x7632, R29 ;  /* 0x00007632161d7816 */ /* 0x008fe2000000001d */
[----:B------:R1:W-:Y:S01]  /*6340*/  STG.E.U16 desc[UR10][R4.64], R22 ;  /* 0x0000001604007986 */ /* 0x0003e2000c10150a */
[----:B------:R-:W-:-:S02]  /*6350*/  LEA.HI.X.SX32 R15, R15, R24, 0x1, P5 ;  /* 0x000000180f0f7211 */ /* 0x000fc400028f0eff */
[----:B------:R-:W-:Y:S01]  /*6360*/  FSETP.NEU.AND P1, PT, R30, RZ, PT ;  /* 0x000000ff1e00720b */ /* 0x000fe20003f2d000 */
[----:B------:R2:W-:Y:S01]  /*6370*/  STG.E.U16 desc[UR10][R6.64], R21 ;  /* 0x0000001506007986 */ /* 0x0005e2000c10150a */
[----:B------:R-:W3:Y:S02]  /*6380*/  LDC.64 R24, c[0x0][0x230] ;  /* 0x00008c00ff187b82 */ /* 0x000ee40000000a00 */
[----:B------:R-:W-:Y:S01]  /*6390*/  FSEL R19, R18, -INF , P1 ;  /* 0xff80000012137808 */ /* 0x000fe20000800000 */
[----:B------:R4:W-:Y:S01]  /*63a0*/  STG.E.U16 desc[UR10][R8.64], R29 ;  /* 0x0000001d08007986 */ /* 0x0009e2000c10150a */
[----:B0-----:R-:W-:Y:S01]  /*63b0*/  FSEL R3, R0, -INF , P0 ;  /* 0xff80000000037808 */ /* 0x001fe20000000000 */
[----:B------:R-:W-:Y:S01]  /*63c0*/  IMAD.HI R0, R31, 0x4, RZ ;  /* 0x000000041f007827 */ /* 0x000fe200078e02ff */
[C---:B------:R-:W-:Y:S01]  /*63d0*/  LOP3.LUT P0, RZ, R32.reuse, 0x60, RZ, 0xc0, !PT ;  /* 0x0000006020ff7812 */ /* 0x040fe2000780c0ff */
[----:B------:R4:W-:Y:S01]  /*63e0*/  STG.E.U16 desc[UR10][R10.64], R27 ;  /* 0x0000001b0a007986 */ /* 0x0009e2000c10150a */
[----:B-1----:R-:W-:Y:S01]  /*63f0*/  PRMT R5, R23, 0x7632, R5 ;  /* 0x0000763217057816 */ /* 0x002fe20000000005 */
[----:B------:R-:W-:-:S02]  /*6400*/  IMAD.SHL.U32 R4, R32, 0x2, RZ ;  /* 0x0000000220047824 */ /* 0x000fc400078e00ff */
[----:B------:R-:W-:Y:S01]  /*6410*/  FFMA R18, R3, 0.69314718246459960938, R20 ;  /* 0x3f31721803127823 */ /* 0x000fe20000000014 */
[----:B--2---:R-:W-:Y:S01]  /*6420*/  PRMT R7, R27, 0x7632, R7 ;  /* 0x000076321b077816 */ /* 0x004fe20000000007 */
[----:B------:R4:W-:Y:S01]  /*6430*/  STG.E.U16 desc[UR10][R12.64], R23 ;  /* 0x000000170c007986 */ /* 0x0009e2000c10150a */
[----:B------:R-:W-:Y:S01]  /*6440*/  FFMA R19, R19, 0.69314718246459960938, R56 ;  /* 0x3f31721813137823 */ /* 0x000fe20000000038 */
[----:B------:R-:W-:Y:S01]  /*6450*/  LOP3.LUT R4, R4, 0x78, RZ, 0xc0, !PT ;  /* 0x0000007804047812 */ /* 0x000fe200078ec0ff */
[----:B------:R-:W-:Y:S01]  /*6460*/  IMAD.SHL.U32 R3, R31, 0x4, RZ ;  /* 0x000000041f037824 */ /* 0x000fe200078e00ff */
[----:B------:R4:W-:Y:S04]  /*6470*/  STG.E.U16 desc[UR10][R14.64], R7 ;  /* 0x000000070e007986 */ /* 0x0009e8000c10150a */
[----:B------:R4:W-:Y:S01]  /*6480*/  STG.E.U16 desc[UR10][R16.64], R5 ;  /* 0x0000000510007986 */ /* 0x0009e2000c10150a */
[----:B------:R-:W-:Y:S01]  /*6490*/  BAR.SYNC.DEFER_BLOCKING 0x0 ;  /* 0x0000000000007b1d */ /* 0x000fe20000010000 */
[----:B---3--:R-:W-:-:S04]  /*64a0*/  IADD3 R2, P1, P2, R3, UR7, R24 ;  /* 0x0000000703027c10 */ /* 0x008fc8000fa3e018 */
[----:B------:R-:W-:Y:S01]  /*64b0*/  IADD3.X R3, R0, UR5, R25, P1, P2 ;  /* 0x0000000500037c10 */ /* 0x000fe20008fe4419 */
[----:B------:R4:W-:Y:S02]  /*64c0*/  STS.64 [R4+UR6], R18 ;  /* 0x0000001204007988 */ /* 0x0009e40008000a06 */
[----:B------:R-:W-:Y:S06]  /*64d0*/  BAR.SYNC.DEFER_BLOCKING 0x0 ;  /* 0x0000000000007b1d */ /* 0x000fec0000010000 */
[----:B------:R-:W-:Y:S05]  /*64e0*/  @P0 EXIT ;  /* 0x000000000000094d */ /* 0x000fea0003800000 */
[----:B----4-:R-:W0:Y:S04]  /*64f0*/  LDS R5, [R28] ;  /* 0x000000001c057984 */ /* 0x010e280000000800 */
[----:B0-----:R-:W-:Y:S01]  /*6500*/  STG.E desc[UR10][R2.64], R5 ;  /* 0x0000000502007986 */ /* 0x001fe2000c10190a */
[----:B------:R-:W-:Y:S05]  /*6510*/  EXIT ;  /* 0x000000000000794d */ /* 0x000fea0003800000 */
.L_x_2:
[----:B------:R-:W-:-:S00]  /*6520*/  BRA `(.L_x_2) ;  /* 0xfffffffc00fc7947 */ /* 0x000fc0000383ffff */
[----:B------:R-:W-:-:S00]  /*6530*/  NOP ;  /* 0x0000000000007918 */ /* 0x000fc00000000000 */
        /* <DEDUP_REMOVED lines=12> */
.L_x_3:


//--------------------- .nv.global.init           --------------------------
	.section	.nv.global.init,"aw",@progbits
.nv.global.init:
	.type		_$_str,@object
	.size		_$_str,(.L_0 - _$_str)
_$_str:
        /*0000*/ 	.byte	0x5f, 0x5f, 0x43, 0x55, 0x44, 0x41, 0x5f, 0x46, 0x54, 0x5a, 0x00
.L_0:


//--------------------- .nv.shared.attn_fwd       --------------------------
	.section	.nv.shared.attn_fwd,"aw",@nobits
	.sectionflags	@""
	.align	16
	.zero		1024


//--------------------- .nv.shared.reserved.0     --------------------------
	.section	.nv.shared.reserved.0,"aw",@nobits
	.weak		__nv_reservedSMEM_offset_0_alias
	.size		__nv_reservedSMEM_offset_0_alias, 0, 0
	.other		__nv_reservedSMEM_offset_0_alias,@"STO_CUDA_RESERVED_SHARED STV_DEFAULT"
__nv_reservedSMEM_offset_0_alias:
	.zero		0


//--------------------- .nv.constant0.attn_fwd    --------------------------
	.section	.nv.constant0.attn_fwd,"a",@progbits
	.sectionflags	@""
	.align	4
.nv.constant0.attn_fwd:
	.zero		664


//--------------------- SYMBOLS --------------------------

	.type		.nv.reservedSmem.offset0,@object
	.size		.nv.reservedSmem.offset0,0x4
